//
// Generated by NVIDIA NVVM Compiler
//
// Compiler Build ID: CL-36424714
// Cuda compilation tools, release 13.0, V13.0.88
// Based on NVVM 20.0.0
//

.version 9.0
.target sm_100
.address_size 64

	// .globl	_Z14computeBKernelPdS_S_iidddd

.visible .entry _Z14computeBKernelPdS_S_iidddd(
	.param .u64 .ptr .align 1 _Z14computeBKernelPdS_S_iidddd_param_0,
	.param .u64 .ptr .align 1 _Z14computeBKernelPdS_S_iidddd_param_1,
	.param .u64 .ptr .align 1 _Z14computeBKernelPdS_S_iidddd_param_2,
	.param .u32 _Z14computeBKernelPdS_S_iidddd_param_3,
	.param .u32 _Z14computeBKernelPdS_S_iidddd_param_4,
	.param .f64 _Z14computeBKernelPdS_S_iidddd_param_5,
	.param .f64 _Z14computeBKernelPdS_S_iidddd_param_6,
	.param .f64 _Z14computeBKernelPdS_S_iidddd_param_7,
	.param .f64 _Z14computeBKernelPdS_S_iidddd_param_8
)
{
	.reg .pred 	%p<4>;
	.reg .b32 	%r<24>;
	.reg .b64 	%rd<20>;
	.reg .b64 	%fd<34>;

	ld.param.u64 	%rd2, [_Z14computeBKernelPdS_S_iidddd_param_1];
	ld.param.u32 	%r3, [_Z14computeBKernelPdS_S_iidddd_param_3];
	ld.param.u32 	%r4, [_Z14computeBKernelPdS_S_iidddd_param_4];
	ld.param.f64 	%fd1, [_Z14computeBKernelPdS_S_iidddd_param_5];
	ld.param.f64 	%fd4, [_Z14computeBKernelPdS_S_iidddd_param_8];
	mov.u32 	%r6, %ctaid.x;
	mov.u32 	%r7, %ntid.x;
	mov.u32 	%r8, %tid.x;
	mad.lo.s32 	%r9, %r6, %r7, %r8;
	add.s32 	%r1, %r9, 1;
	mov.u32 	%r10, %ctaid.y;
	mov.u32 	%r11, %ntid.y;
	mov.u32 	%r12, %tid.y;
	mad.lo.s32 	%r13, %r10, %r11, %r12;
	add.s32 	%r2, %r13, 1;
	add.s32 	%r15, %r3, -1;
	setp.ge.s32 	%p1, %r1, %r15;
	add.s32 	%r16, %r4, -1;
	setp.ge.s32 	%p2, %r2, %r16;
	or.pred  	%p3, %p1, %p2;
	@%p3 bra 	$L__BB0_2;
	ld.param.f64 	%fd33, [_Z14computeBKernelPdS_S_iidddd_param_7];
	ld.param.f64 	%fd32, [_Z14computeBKernelPdS_S_iidddd_param_6];
	ld.param.u64 	%rd19, [_Z14computeBKernelPdS_S_iidddd_param_2];
	ld.param.u64 	%rd18, [_Z14computeBKernelPdS_S_iidddd_param_0];
	cvta.to.global.u64 	%rd4, %rd18;
	cvta.to.global.u64 	%rd5, %rd2;
	cvta.to.global.u64 	%rd6, %rd19;
	mul.lo.s32 	%r17, %r3, %r2;
	add.s32 	%r18, %r17, %r1;
	mul.wide.s32 	%rd7, %r18, 8;
	add.s64 	%rd8, %rd4, %rd7;
	ld.global.f64 	%fd5, [%rd8+8];
	ld.global.f64 	%fd6, [%rd8+-8];
	sub.f64 	%fd7, %fd5, %fd6;
	add.f64 	%fd8, %fd1, %fd1;
	div.rn.f64 	%fd9, %fd7, %fd8;
	add.s32 	%r19, %r17, %r3;
	add.s32 	%r20, %r18, %r3;
	mul.wide.s32 	%rd9, %r20, 8;
	add.s64 	%rd10, %rd5, %rd9;
	ld.global.f64 	%fd10, [%rd10];
	shl.b32 	%r21, %r3, 1;
	sub.s32 	%r22, %r19, %r21;
	add.s32 	%r23, %r22, %r1;
	mul.wide.s32 	%rd11, %r23, 8;
	add.s64 	%rd12, %rd5, %rd11;
	ld.global.f64 	%fd11, [%rd12];
	sub.f64 	%fd12, %fd10, %fd11;
	add.f64 	%fd13, %fd32, %fd32;
	div.rn.f64 	%fd14, %fd12, %fd13;
	mul.wide.s32 	%rd13, %r3, 8;
	add.s64 	%rd14, %rd8, %rd13;
	ld.global.f64 	%fd15, [%rd14];
	add.s64 	%rd15, %rd4, %rd11;
	ld.global.f64 	%fd16, [%rd15];
	sub.f64 	%fd17, %fd15, %fd16;
	div.rn.f64 	%fd18, %fd17, %fd13;
	add.s64 	%rd16, %rd12, %rd13;
	ld.global.f64 	%fd19, [%rd16+8];
	ld.global.f64 	%fd20, [%rd16+-8];
	sub.f64 	%fd21, %fd19, %fd20;
	div.rn.f64 	%fd22, %fd21, %fd8;
	add.f64 	%fd23, %fd9, %fd14;
	div.rn.f64 	%fd24, %fd23, %fd33;
	mul.f64 	%fd25, %fd22, %fd22;
	fma.rn.f64 	%fd26, %fd18, %fd18, %fd25;
	add.f64 	%fd27, %fd18, %fd18;
	mul.f64 	%fd28, %fd27, %fd22;
	sub.f64 	%fd29, %fd24, %fd26;
	sub.f64 	%fd30, %fd29, %fd28;
	mul.f64 	%fd31, %fd4, %fd30;
	add.s64 	%rd17, %rd6, %rd7;
	st.global.f64 	[%rd17], %fd31;
$L__BB0_2:
	ret;

}
	// .globl	_Z23pressureIterationKernelPdS_S_iidd
.visible .entry _Z23pressureIterationKernelPdS_S_iidd(
	.param .u64 .ptr .align 1 _Z23pressureIterationKernelPdS_S_iidd_param_0,
	.param .u64 .ptr .align 1 _Z23pressureIterationKernelPdS_S_iidd_param_1,
	.param .u64 .ptr .align 1 _Z23pressureIterationKernelPdS_S_iidd_param_2,
	.param .u32 _Z23pressureIterationKernelPdS_S_iidd_param_3,
	.param .u32 _Z23pressureIterationKernelPdS_S_iidd_param_4,
	.param .f64 _Z23pressureIterationKernelPdS_S_iidd_param_5,
	.param .f64 _Z23pressureIterationKernelPdS_S_iidd_param_6
)
{
	.reg .pred 	%p<9>;
	.reg .b32 	%r<24>;
	.reg .b64 	%rd<18>;
	.reg .b64 	%fd<23>;

	ld.param.u64 	%rd4, [_Z23pressureIterationKernelPdS_S_iidd_param_0];
	ld.param.u64 	%rd5, [_Z23pressureIterationKernelPdS_S_iidd_param_1];
	ld.param.u64 	%rd3, [_Z23pressureIterationKernelPdS_S_iidd_param_2];
	ld.param.u32 	%r4, [_Z23pressureIterationKernelPdS_S_iidd_param_3];
	ld.param.u32 	%r6, [_Z23pressureIterationKernelPdS_S_iidd_param_4];
	ld.param.f64 	%fd1, [_Z23pressureIterationKernelPdS_S_iidd_param_5];
	ld.param.f64 	%fd2, [_Z23pressureIterationKernelPdS_S_iidd_param_6];
	cvta.to.global.u64 	%rd1, %rd5;
	cvta.to.global.u64 	%rd2, %rd4;
	mov.u32 	%r7, %ctaid.x;
	mov.u32 	%r8, %ntid.x;
	mov.u32 	%r9, %tid.x;
	mad.lo.s32 	%r1, %r7, %r8, %r9;
	add.s32 	%r2, %r1, 1;
	mov.u32 	%r10, %ctaid.y;
	mov.u32 	%r11, %ntid.y;
	mov.u32 	%r12, %tid.y;
	mad.lo.s32 	%r13, %r10, %r11, %r12;
	add.s32 	%r3, %r13, 1;
	setp.ge.s32 	%p1, %r2, %r4;
	setp.ge.s32 	%p2, %r3, %r6;
	or.pred  	%p3, %p1, %p2;
	@%p3 bra 	$L__BB1_2;
	mad.lo.s32 	%r15, %r4, %r3, %r2;
	mul.wide.s32 	%rd6, %r15, 8;
	add.s64 	%rd7, %rd2, %rd6;
	ld.global.f64 	%fd3, [%rd7];
	add.s64 	%rd8, %rd1, %rd6;
	st.global.f64 	[%rd8], %fd3;
$L__BB1_2:
	bar.sync 	0;
	setp.gt.u32 	%p4, %r1, 2147483646;
	add.s32 	%r16, %r4, -1;
	setp.ge.s32 	%p5, %r2, %r16;
	add.s32 	%r17, %r6, -1;
	setp.ge.s32 	%p6, %r3, %r17;
	or.pred  	%p7, %p5, %p6;
	or.pred  	%p8, %p7, %p4;
	@%p8 bra 	$L__BB1_4;
	mul.f64 	%fd4, %fd2, %fd2;
	mul.lo.s32 	%r18, %r4, %r3;
	add.s32 	%r19, %r18, %r2;
	mul.wide.s32 	%rd9, %r19, 8;
	add.s64 	%rd10, %rd1, %rd9;
	ld.global.f64 	%fd5, [%rd10+8];
	ld.global.f64 	%fd6, [%rd10+-8];
	add.f64 	%fd7, %fd5, %fd6;
	mul.f64 	%fd8, %fd1, %fd1;
	add.s32 	%r20, %r18, %r4;
	mul.wide.s32 	%rd11, %r4, 8;
	add.s64 	%rd12, %rd10, %rd11;
	ld.global.f64 	%fd9, [%rd12];
	shl.b32 	%r21, %r4, 1;
	sub.s32 	%r22, %r20, %r21;
	add.s32 	%r23, %r22, %r2;
	mul.wide.s32 	%rd13, %r23, 8;
	add.s64 	%rd14, %rd1, %rd13;
	ld.global.f64 	%fd10, [%rd14];
	add.f64 	%fd11, %fd9, %fd10;
	mul.f64 	%fd12, %fd8, %fd11;
	add.f64 	%fd13, %fd8, %fd4;
	add.f64 	%fd14, %fd13, %fd13;
	cvta.to.global.u64 	%rd15, %rd3;
	add.s64 	%rd16, %rd15, %rd9;
	ld.global.f64 	%fd15, [%rd16];
	mul.f64 	%fd16, %fd1, %fd15;
	mul.f64 	%fd17, %fd1, %fd16;
	mul.f64 	%fd18, %fd2, %fd17;
	mul.f64 	%fd19, %fd2, %fd18;
	fma.rn.f64 	%fd20, %fd4, %fd7, %fd12;
	sub.f64 	%fd21, %fd20, %fd19;
	div.rn.f64 	%fd22, %fd21, %fd14;
	add.s64 	%rd17, %rd2, %rd9;
	st.global.f64 	[%rd17], %fd22;
$L__BB1_4:
	bar.sync 	0;
	ret;

}
	// .globl	_Z22pressureBoundaryKernelPdii
.visible .entry _Z22pressureBoundaryKernelPdii(
	.param .u64 .ptr .align 1 _Z22pressureBoundaryKernelPdii_param_0,
	.param .u32 _Z22pressureBoundaryKernelPdii_param_1,
	.param .u32 _Z22pressureBoundaryKernelPdii_param_2
)
{
	.reg .pred 	%p<3>;
	.reg .b32 	%r<15>;
	.reg .b64 	%rd<14>;
	.reg .b64 	%fd<4>;

	ld.param.u64 	%rd2, [_Z22pressureBoundaryKernelPdii_param_0];
	ld.param.u32 	%r3, [_Z22pressureBoundaryKernelPdii_param_1];
	ld.param.u32 	%r4, [_Z22pressureBoundaryKernelPdii_param_2];
	cvta.to.global.u64 	%rd1, %rd2;
	mov.u32 	%r5, %ctaid.x;
	mov.u32 	%r6, %ntid.x;
	mov.u32 	%r7, %tid.x;
	mad.lo.s32 	%r1, %r5, %r6, %r7;
	mov.u32 	%r8, %ctaid.y;
	mov.u32 	%r9, %ntid.y;
	mov.u32 	%r10, %tid.y;
	mad.lo.s32 	%r2, %r8, %r9, %r10;
	setp.ge.s32 	%p1, %r2, %r4;
	@%p1 bra 	$L__BB2_2;
	mul.lo.s32 	%r11, %r3, %r2;
	mul.wide.s32 	%rd3, %r11, 8;
	add.s64 	%rd4, %rd1, %rd3;
	ld.global.f64 	%fd1, [%rd4+8];
	st.global.f64 	[%rd4], %fd1;
	mul.wide.s32 	%rd5, %r3, 8;
	add.s64 	%rd6, %rd4, %rd5;
	ld.global.f64 	%fd2, [%rd6+-16];
	st.global.f64 	[%rd6+-8], %fd2;
$L__BB2_2:
	bar.sync 	0;
	setp.ge.s32 	%p2, %r1, %r3;
	@%p2 bra 	$L__BB2_4;
	add.s32 	%r12, %r3, %r1;
	mul.wide.s32 	%rd7, %r12, 8;
	add.s64 	%rd8, %rd1, %rd7;
	ld.global.f64 	%fd3, [%rd8];
	mul.wide.s32 	%rd9, %r1, 8;
	add.s64 	%rd10, %rd1, %rd9;
	st.global.f64 	[%rd10], %fd3;
	add.s32 	%r13, %r4, -1;
	mul.lo.s32 	%r14, %r13, %r3;
	mul.wide.s32 	%rd11, %r14, 8;
	add.s64 	%rd12, %rd10, %rd11;
	mov.b64 	%rd13, 0;
	st.global.u64 	[%rd12], %rd13;
$L__BB2_4:
	bar.sync 	0;
	ret;

}
	// .globl	_Z14velocityKernelPdS_S_S_S_iiddddd
.visible .entry _Z14velocityKernelPdS_S_S_S_iiddddd(
	.param .u64 .ptr .align 1 _Z14velocityKernelPdS_S_S_S_iiddddd_param_0,
	.param .u64 .ptr .align 1 _Z14velocityKernelPdS_S_S_S_iiddddd_param_1,
	.param .u64 .ptr .align 1 _Z14velocityKernelPdS_S_S_S_iiddddd_param_2,
	.param .u64 .ptr .align 1 _Z14velocityKernelPdS_S_S_S_iiddddd_param_3,
	.param .u64 .ptr .align 1 _Z14velocityKernelPdS_S_S_S_iiddddd_param_4,
	.param .u32 _Z14velocityKernelPdS_S_S_S_iiddddd_param_5,
	.param .u32 _Z14velocityKernelPdS_S_S_S_iiddddd_param_6,
	.param .f64 _Z14velocityKernelPdS_S_S_S_iiddddd_param_7,
	.param .f64 _Z14velocityKernelPdS_S_S_S_iiddddd_param_8,
	.param .f64 _Z14velocityKernelPdS_S_S_S_iiddddd_param_9,
	.param .f64 _Z14velocityKernelPdS_S_S_S_iiddddd_param_10,
	.param .f64 _Z14velocityKernelPdS_S_S_S_iiddddd_param_11
)
{
	.reg .pred 	%p<9>;
	.reg .b32 	%r<20>;
	.reg .b64 	%rd<31>;
	.reg .b64 	%fd<78>;

	ld.param.u64 	%rd6, [_Z14velocityKernelPdS_S_S_S_iiddddd_param_0];
	ld.param.u64 	%rd7, [_Z14velocityKernelPdS_S_S_S_iiddddd_param_1];
	ld.param.u64 	%rd8, [_Z14velocityKernelPdS_S_S_S_iiddddd_param_2];
	ld.param.u64 	%rd9, [_Z14velocityKernelPdS_S_S_S_iiddddd_param_3];
	ld.param.u32 	%r5, [_Z14velocityKernelPdS_S_S_S_iiddddd_param_5];
	ld.param.u32 	%r7, [_Z14velocityKernelPdS_S_S_S_iiddddd_param_6];
	ld.param.f64 	%fd3, [_Z14velocityKernelPdS_S_S_S_iiddddd_param_9];
	cvta.to.global.u64 	%rd1, %rd9;
	cvta.to.global.u64 	%rd2, %rd7;
	cvta.to.global.u64 	%rd3, %rd8;
	cvta.to.global.u64 	%rd4, %rd6;
	mov.u32 	%r8, %ctaid.x;
	mov.u32 	%r9, %ntid.x;
	mov.u32 	%r10, %tid.x;
	mad.lo.s32 	%r1, %r8, %r9, %r10;
	add.s32 	%r2, %r1, 1;
	mov.u32 	%r11, %ctaid.y;
	mov.u32 	%r12, %ntid.y;
	mov.u32 	%r13, %tid.y;
	mad.lo.s32 	%r14, %r11, %r12, %r13;
	add.s32 	%r4, %r14, 1;
	setp.ge.s32 	%p1, %r2, %r5;
	setp.ge.s32 	%p2, %r4, %r7;
	or.pred  	%p3, %p1, %p2;
	@%p3 bra 	$L__BB3_2;
	mad.lo.s32 	%r15, %r5, %r4, %r2;
	mul.wide.s32 	%rd10, %r15, 8;
	add.s64 	%rd11, %rd4, %rd10;
	ld.global.f64 	%fd6, [%rd11];
	add.s64 	%rd12, %rd3, %rd10;
	st.global.f64 	[%rd12], %fd6;
	add.s64 	%rd13, %rd2, %rd10;
	ld.global.f64 	%fd7, [%rd13];
	add.s64 	%rd14, %rd1, %rd10;
	st.global.f64 	[%rd14], %fd7;
$L__BB3_2:
	bar.sync 	0;
	setp.gt.u32 	%p4, %r1, 2147483646;
	add.s32 	%r16, %r5, -1;
	setp.ge.s32 	%p5, %r2, %r16;
	add.s32 	%r17, %r7, -1;
	setp.ge.s32 	%p6, %r4, %r17;
	or.pred  	%p7, %p5, %p6;
	or.pred  	%p8, %p7, %p4;
	@%p8 bra 	$L__BB3_4;
	ld.param.f64 	%fd77, [_Z14velocityKernelPdS_S_S_S_iiddddd_param_11];
	ld.param.f64 	%fd76, [_Z14velocityKernelPdS_S_S_S_iiddddd_param_10];
	ld.param.f64 	%fd75, [_Z14velocityKernelPdS_S_S_S_iiddddd_param_8];
	ld.param.f64 	%fd74, [_Z14velocityKernelPdS_S_S_S_iiddddd_param_7];
	ld.param.u64 	%rd30, [_Z14velocityKernelPdS_S_S_S_iiddddd_param_4];
	cvta.to.global.u64 	%rd15, %rd30;
	mad.lo.s32 	%r18, %r5, %r4, %r2;
	mul.wide.s32 	%rd16, %r18, 8;
	add.s64 	%rd17, %rd3, %rd16;
	ld.global.f64 	%fd8, [%rd17];
	mul.f64 	%fd9, %fd3, %fd8;
	div.rn.f64 	%fd10, %fd9, %fd74;
	ld.global.f64 	%fd11, [%rd17+-8];
	sub.f64 	%fd12, %fd8, %fd11;
	mul.f64 	%fd13, %fd10, %fd12;
	add.s64 	%rd18, %rd1, %rd16;
	ld.global.f64 	%fd14, [%rd18];
	mul.f64 	%fd15, %fd3, %fd14;
	div.rn.f64 	%fd16, %fd15, %fd75;
	mad.lo.s32 	%r19, %r5, %r14, %r2;
	mul.wide.s32 	%rd19, %r19, 8;
	add.s64 	%rd20, %rd3, %rd19;
	ld.global.f64 	%fd17, [%rd20];
	sub.f64 	%fd18, %fd8, %fd17;
	mul.f64 	%fd19, %fd16, %fd18;
	add.f64 	%fd20, %fd76, %fd76;
	mul.f64 	%fd21, %fd74, %fd20;
	div.rn.f64 	%fd22, %fd3, %fd21;
	add.s64 	%rd21, %rd15, %rd16;
	ld.global.f64 	%fd23, [%rd21+8];
	ld.global.f64 	%fd24, [%rd21+-8];
	sub.f64 	%fd25, %fd23, %fd24;
	mul.f64 	%fd26, %fd22, %fd25;
	mul.f64 	%fd27, %fd3, %fd77;
	mul.f64 	%fd28, %fd74, %fd74;
	div.rn.f64 	%fd29, %fd27, %fd28;
	ld.global.f64 	%fd30, [%rd17+8];
	add.f64 	%fd31, %fd8, %fd8;
	sub.f64 	%fd32, %fd30, %fd31;
	add.f64 	%fd33, %fd11, %fd32;
	mul.f64 	%fd34, %fd75, %fd75;
	div.rn.f64 	%fd35, %fd27, %fd34;
	mul.wide.s32 	%rd22, %r5, 8;
	add.s64 	%rd23, %rd17, %rd22;
	ld.global.f64 	%fd36, [%rd23];
	sub.f64 	%fd37, %fd36, %fd31;
	add.f64 	%fd38, %fd17, %fd37;
	sub.f64 	%fd39, %fd8, %fd13;
	sub.f64 	%fd40, %fd39, %fd19;
	sub.f64 	%fd41, %fd40, %fd26;
	fma.rn.f64 	%fd42, %fd29, %fd33, %fd41;
	fma.rn.f64 	%fd43, %fd35, %fd38, %fd42;
	add.s64 	%rd24, %rd4, %rd16;
	st.global.f64 	[%rd24], %fd43;
	ld.global.f64 	%fd44, [%rd18];
	ld.global.f64 	%fd45, [%rd17];
	mul.f64 	%fd46, %fd3, %fd45;
	div.rn.f64 	%fd47, %fd46, %fd74;
	ld.global.f64 	%fd48, [%rd18+-8];
	sub.f64 	%fd49, %fd44, %fd48;
	mul.f64 	%fd50, %fd47, %fd49;
	mul.f64 	%fd51, %fd3, %fd44;
	div.rn.f64 	%fd52, %fd51, %fd75;
	add.s64 	%rd25, %rd1, %rd19;
	ld.global.f64 	%fd53, [%rd25];
	sub.f64 	%fd54, %fd44, %fd53;
	mul.f64 	%fd55, %fd52, %fd54;
	mul.f64 	%fd56, %fd75, %fd20;
	div.rn.f64 	%fd57, %fd3, %fd56;
	add.s64 	%rd26, %rd21, %rd22;
	ld.global.f64 	%fd58, [%rd26];
	add.s64 	%rd27, %rd15, %rd19;
	ld.global.f64 	%fd59, [%rd27];
	sub.f64 	%fd60, %fd58, %fd59;
	mul.f64 	%fd61, %fd57, %fd60;
	ld.global.f64 	%fd62, [%rd18+8];
	add.f64 	%fd63, %fd44, %fd44;
	sub.f64 	%fd64, %fd62, %fd63;
	add.f64 	%fd65, %fd48, %fd64;
	add.s64 	%rd28, %rd18, %rd22;
	ld.global.f64 	%fd66, [%rd28];
	sub.f64 	%fd67, %fd66, %fd63;
	add.f64 	%fd68, %fd53, %fd67;
	sub.f64 	%fd69, %fd44, %fd50;
	sub.f64 	%fd70, %fd69, %fd55;
	sub.f64 	%fd71, %fd70, %fd61;
	fma.rn.f64 	%fd72, %fd29, %fd65, %fd71;
	fma.rn.f64 	%fd73, %fd35, %fd68, %fd72;
	add.s64 	%rd29, %rd2, %rd16;
	st.global.f64 	[%rd29], %fd73;
$L__BB3_4:
	bar.sync 	0;
	ret;

}
	// .globl	_Z22velocityBoundaryKernelPdS_ii
.visible .entry _Z22velocityBoundaryKernelPdS_ii(
	.param .u64 .ptr .align 1 _Z22velocityBoundaryKernelPdS_ii_param_0,
	.param .u64 .ptr .align 1 _Z22velocityBoundaryKernelPdS_ii_param_1,
	.param .u32 _Z22velocityBoundaryKernelPdS_ii_param_2,
	.param .u32 _Z22velocityBoundaryKernelPdS_ii_param_3
)
{
	.reg .pred 	%p<3>;
	.reg .b32 	%r<11>;
	.reg .b64 	%rd<20>;

	ld.param.u64 	%rd3, [_Z22velocityBoundaryKernelPdS_ii_param_0];
	ld.param.u64 	%rd4, [_Z22velocityBoundaryKernelPdS_ii_param_1];
	ld.param.u32 	%r2, [_Z22velocityBoundaryKernelPdS_ii_param_2];
	ld.param.u32 	%r3, [_Z22velocityBoundaryKernelPdS_ii_param_3];
	cvta.to.global.u64 	%rd1, %rd4;
	cvta.to.global.u64 	%rd2, %rd3;
	mov.u32 	%r4, %ctaid.x;
	mov.u32 	%r5, %ntid.x;
	mov.u32 	%r6, %tid.x;
	mad.lo.s32 	%r1, %r4, %r5, %r6;
	setp.ge.s32 	%p1, %r1, %r3;
	@%p1 bra 	$L__BB4_2;
	mul.lo.s32 	%r7, %r2, %r1;
	mul.wide.s32 	%rd5, %r7, 8;
	add.s64 	%rd6, %rd2, %rd5;
	mov.b64 	%rd7, 0;
	st.global.u64 	[%rd6], %rd7;
	add.s32 	%r8, %r2, -1;
	mul.wide.s32 	%rd8, %r8, 8;
	add.s64 	%rd9, %rd6, %rd8;
	st.global.u64 	[%rd9], %rd7;
	add.s64 	%rd10, %rd1, %rd5;
	st.global.u64 	[%rd10], %rd7;
	add.s64 	%rd11, %rd10, %rd8;
	st.global.u64 	[%rd11], %rd7;
$L__BB4_2:
	setp.ge.s32 	%p2, %r1, %r2;
	@%p2 bra 	$L__BB4_4;
	mul.wide.s32 	%rd12, %r1, 8;
	add.s64 	%rd13, %rd2, %rd12;
	mov.b64 	%rd14, 0;
	st.global.u64 	[%rd13], %rd14;
	add.s32 	%r9, %r3, -1;
	mul.lo.s32 	%r10, %r9, %r2;
	mul.wide.s32 	%rd15, %r10, 8;
	add.s64 	%rd16, %rd13, %rd15;
	mov.b64 	%rd17, 4607182418800017408;
	st.global.u64 	[%rd16], %rd17;
	add.s64 	%rd18, %rd1, %rd12;
	st.global.u64 	[%rd18], %rd14;
	add.s64 	%rd19, %rd18, %rd15;
	st.global.u64 	[%rd19], %rd14;
$L__BB4_4:
	bar.sync 	0;
	ret;

}


// ===== COMPILED SASS (sm_100) =====

	.target	sm_100

	.elftype	@"ET_EXEC"


//--------------------- .note.nv.tkinfo           --------------------------
	.section	.note.nv.tkinfo,"",@"SHT_NOTE"
	.sectionflags	@"SHF_NOTE_NV_TKINFO"
	.tkinfo
        /*0018*/ 	.word	0x00000002
        /*0030*/ 	.string	""
        /*0030*/ 	.string	"ptxas"
        /*0030*/ 	.string	"Cuda compilation tools, release 13.0, V13.0.88"
        /*0030*/ 	.string	"Build cuda_13.0.r13.0/compiler.36424714_0"
        /*0030*/ 	.string	"-arch sm_100 -m 64 "



//--------------------- .note.nv.cuinfo           --------------------------
	.section	.note.nv.cuinfo,"",@"SHT_NOTE"
	.sectionflags	@"SHF_NOTE_NV_CUINFO"
        /*0018*/ 	.short	0x0002
        /*001a*/ 	.short	0x0064
        /*001c*/ 	.short	0x0082
	.zero		2


//--------------------- .nv.info                  --------------------------
	.section	.nv.info,"",@"SHT_CUDA_INFO"
	.align	4


	//----- nvinfo : EIATTR_REGCOUNT
	.align		4
        /*0000*/ 	.byte	0x04, 0x2f
        /*0002*/ 	.short	(.L_1 - .L_0)
	.align		4
.L_0:
        /*0004*/ 	.word	index@(_Z14computeBKernelPdS_S_iidddd)
        /*0008*/ 	.word	0x00000024


	//----- nvinfo : EIATTR_FRAME_SIZE
	.align		4
.L_1:
        /*000c*/ 	.byte	0x04, 0x11
        /*000e*/ 	.short	(.L_3 - .L_2)
	.align		4
.L_2:
        /*0010*/ 	.word	index@($__internal_2_$__cuda_sm20_div_rn_f64_full)
        /*0014*/ 	.word	0x00000000


	//----- nvinfo : EIATTR_FRAME_SIZE
	.align		4
.L_3:
        /*0018*/ 	.byte	0x04, 0x11
        /*001a*/ 	.short	(.L_5 - .L_4)
	.align		4
.L_4:
        /*001c*/ 	.word	index@(_Z14computeBKernelPdS_S_iidddd)
        /*0020*/ 	.word	0x00000000


	//----- nvinfo : EIATTR_REGCOUNT
	.align		4
.L_5:
        /*0024*/ 	.byte	0x04, 0x2f
        /*0026*/ 	.short	(.L_7 - .L_6)
	.align		4
.L_6:
        /*0028*/ 	.word	index@(_Z23pressureIterationKernelPdS_S_iidd)
        /*002c*/ 	.word	0x0000001e


	//----- nvinfo : EIATTR_FRAME_SIZE
	.align		4
.L_7:
        /*0030*/ 	.byte	0x04, 0x11
        /*0032*/ 	.short	(.L_9 - .L_8)
	.align		4
.L_8:
        /*0034*/ 	.word	index@($__internal_1_$__cuda_sm20_div_rn_f64_full)
        /*0038*/ 	.word	0x00000000


	//----- nvinfo : EIATTR_FRAME_SIZE
	.align		4
.L_9:
        /*003c*/ 	.byte	0x04, 0x11
        /*003e*/ 	.short	(.L_11 - .L_10)
	.align		4
.L_10:
        /*0040*/ 	.word	index@(_Z23pressureIterationKernelPdS_S_iidd)
        /*0044*/ 	.word	0x00000000


	//----- nvinfo : EIATTR_REGCOUNT
	.align		4
.L_11:
        /*0048*/ 	.byte	0x04, 0x2f
        /*004a*/ 	.short	(.L_13 - .L_12)
	.align		4
.L_12:
        /*004c*/ 	.word	index@(_Z22pressureBoundaryKernelPdii)
        /*0050*/ 	.word	0x0000000e


	//----- nvinfo : EIATTR_FRAME_SIZE
	.align		4
.L_13:
        /*0054*/ 	.byte	0x04, 0x11
        /*0056*/ 	.short	(.L_15 - .L_14)
	.align		4
.L_14:
        /*0058*/ 	.word	index@(_Z22pressureBoundaryKernelPdii)
        /*005c*/ 	.word	0x00000000


	//----- nvinfo : EIATTR_REGCOUNT
	.align		4
.L_15:
        /*0060*/ 	.byte	0x04, 0x2f
        /*0062*/ 	.short	(.L_17 - .L_16)
	.align		4
.L_16:
        /*0064*/ 	.word	index@(_Z14velocityKernelPdS_S_S_S_iiddddd)
        /*0068*/ 	.word	0x00000034


	//----- nvinfo : EIATTR_FRAME_SIZE
	.align		4
.L_17:
        /*006c*/ 	.byte	0x04, 0x11
        /*006e*/ 	.short	(.L_19 - .L_18)
	.align		4
.L_18:
        /*0070*/ 	.word	index@($__internal_0_$__cuda_sm20_div_rn_f64_full)
        /*0074*/ 	.word	0x00000000


	//----- nvinfo : EIATTR_FRAME_SIZE
	.align		4
.L_19:
        /*0078*/ 	.byte	0x04, 0x11
        /*007a*/ 	.short	(.L_21 - .L_20)
	.align		4
.L_20:
        /*007c*/ 	.word	index@(_Z14velocityKernelPdS_S_S_S_iiddddd)
        /*0080*/ 	.word	0x00000000


	//----- nvinfo : EIATTR_REGCOUNT
	.align		4
.L_21:
        /*0084*/ 	.byte	0x04, 0x2f
        /*0086*/ 	.short	(.L_23 - .L_22)
	.align		4
.L_22:
        /*0088*/ 	.word	index@(_Z22velocityBoundaryKernelPdS_ii)
        /*008c*/ 	.word	0x00000010


	//----- nvinfo : EIATTR_FRAME_SIZE
	.align		4
.L_23:
        /*0090*/ 	.byte	0x04, 0x11
        /*0092*/ 	.short	(.L_25 - .L_24)
	.align		4
.L_24:
        /*0094*/ 	.word	index@(_Z22velocityBoundaryKernelPdS_ii)
        /*0098*/ 	.word	0x00000000


	//----- nvinfo : EIATTR_MIN_STACK_SIZE
	.align		4
.L_25:
        /*009c*/ 	.byte	0x04, 0x12
        /*009e*/ 	.short	(.L_27 - .L_26)
	.align		4
.L_26:
        /*00a0*/ 	.word	index@(_Z22velocityBoundaryKernelPdS_ii)
        /*00a4*/ 	.word	0x00000000


	//----- nvinfo : EIATTR_MIN_STACK_SIZE
	.align		4
.L_27:
        /*00a8*/ 	.byte	0x04, 0x12
        /*00aa*/ 	.short	(.L_29 - .L_28)
	.align		4
.L_28:
        /*00ac*/ 	.word	index@(_Z14velocityKernelPdS_S_S_S_iiddddd)
        /*00b0*/ 	.word	0x00000000


	//----- nvinfo : EIATTR_MIN_STACK_SIZE
	.align		4
.L_29:
        /*00b4*/ 	.byte	0x04, 0x12
        /*00b6*/ 	.short	(.L_31 - .L_30)
	.align		4
.L_30:
        /*00b8*/ 	.word	index@(_Z22pressureBoundaryKernelPdii)
        /*00bc*/ 	.word	0x00000000


	//----- nvinfo : EIATTR_MIN_STACK_SIZE
	.align		4
.L_31:
        /*00c0*/ 	.byte	0x04, 0x12
        /*00c2*/ 	.short	(.L_33 - .L_32)
	.align		4
.L_32:
        /*00c4*/ 	.word	index@(_Z23pressureIterationKernelPdS_S_iidd)
        /*00c8*/ 	.word	0x00000000


	//----- nvinfo : EIATTR_MIN_STACK_SIZE
	.align		4
.L_33:
        /*00cc*/ 	.byte	0x04, 0x12
        /*00ce*/ 	.short	(.L_35 - .L_34)
	.align		4
.L_34:
        /*00d0*/ 	.word	index@(_Z14computeBKernelPdS_S_iidddd)
        /*00d4*/ 	.word	0x00000000
.L_35:


//--------------------- .nv.compat                --------------------------
	.section	.nv.compat,"",@"SHT_CUDA_COMPAT_INFO"
	.align	4
        /*0000*/ 	.byte	0x02, 0x09, 0x00, 0x00, 0x02, 0x02, 0x01, 0x00, 0x02, 0x05, 0x05, 0x00, 0x03, 0x07, 0x01, 0x01
        /*0010*/ 	.byte	0x02, 0x03, 0x00, 0x00, 0x02, 0x06, 0x01, 0x00, 0x04, 0x0b, 0x08, 0x00, 0x01, 0x00, 0x00, 0x00
        /*0020*/ 	.byte	0x00, 0x00, 0x00, 0x00


//--------------------- .nv.info._Z22velocityBoundaryKernelPdS_ii --------------------------
	.section	.nv.info._Z22velocityBoundaryKernelPdS_ii,"",@"SHT_CUDA_INFO"
	.sectionflags	@""
	.align	4


	//----- nvinfo : EIATTR_CUDA_API_VERSION
	.align		4
        /*0000*/ 	.byte	0x04, 0x37
        /*0002*/ 	.short	(.L_37 - .L_36)
.L_36:
        /*0004*/ 	.word	0x00000082


	//----- nvinfo : EIATTR_KPARAM_INFO
	.align		4
.L_37:
        /*0008*/ 	.byte	0x04, 0x17
        /*000a*/ 	.short	(.L_39 - .L_38)
.L_38:
        /*000c*/ 	.word	0x00000000
        /*0010*/ 	.short	0x0003
        /*0012*/ 	.short	0x0014
        /*0014*/ 	.byte	0x00, 0xf0, 0x11, 0x00


	//----- nvinfo : EIATTR_KPARAM_INFO
	.align		4
.L_39:
        /*0018*/ 	.byte	0x04, 0x17
        /*001a*/ 	.short	(.L_41 - .L_40)
.L_40:
        /*001c*/ 	.word	0x00000000
        /*0020*/ 	.short	0x0002
        /*0022*/ 	.short	0x0010
        /*0024*/ 	.byte	0x00, 0xf0, 0x11, 0x00


	//----- nvinfo : EIATTR_KPARAM_INFO
	.align		4
.L_41:
        /*0028*/ 	.byte	0x04, 0x17
        /*002a*/ 	.short	(.L_43 - .L_42)
.L_42:
        /*002c*/ 	.word	0x00000000
        /*0030*/ 	.short	0x0001
        /*0032*/ 	.short	0x0008
        /*0034*/ 	.byte	0x00, 0xf5, 0x21, 0x00


	//----- nvinfo : EIATTR_KPARAM_INFO
	.align		4
.L_43:
        /*0038*/ 	.byte	0x04, 0x17
        /*003a*/ 	.short	(.L_45 - .L_44)
.L_44:
        /*003c*/ 	.word	0x00000000
        /*0040*/ 	.short	0x0000
        /*0042*/ 	.short	0x0000
        /*0044*/ 	.byte	0x00, 0xf5, 0x21, 0x00


	//----- nvinfo : EIATTR_SPARSE_MMA_MASK
	.align		4
.L_45:
        /*0048*/ 	.byte	0x03, 0x50
        /*004a*/ 	.short	0x0000


	//----- nvinfo : EIATTR_MAXREG_COUNT
	.align		4
        /*004c*/ 	.byte	0x03, 0x1b
        /*004e*/ 	.short	0x00ff


	//----- nvinfo : EIATTR_NUM_BARRIERS
	.align		4
        /*0050*/ 	.byte	0x02, 0x4c
        /*0052*/ 	.byte	0x01
	.zero		1


	//----- nvinfo : EIATTR_MERCURY_ISA_VERSION
	.align		4
        /*0054*/ 	.byte	0x03, 0x5f
        /*0056*/ 	.short	0x0101


	//----- nvinfo : EIATTR_VRC_CTA_INIT_COUNT
	.align		4
        /*0058*/ 	.byte	0x02, 0x4a
	.zero		1
	.zero		1


	//----- nvinfo : EIATTR_EXIT_INSTR_OFFSETS
	.align		4
        /*005c*/ 	.byte	0x04, 0x1c
        /*005e*/ 	.short	(.L_47 - .L_46)


	//   ....[0]....
.L_46:
        /*0060*/ 	.word	0x000002c0


	//----- nvinfo : EIATTR_CRS_STACK_SIZE
	.align		4
.L_47:
        /*0064*/ 	.byte	0x04, 0x1e
        /*0066*/ 	.short	(.L_49 - .L_48)
.L_48:
        /*0068*/ 	.word	0x00000000


	//----- nvinfo : EIATTR_CBANK_PARAM_SIZE
	.align		4
.L_49:
        /*006c*/ 	.byte	0x03, 0x19
        /*006e*/ 	.short	0x0018


	//----- nvinfo : EIATTR_PARAM_CBANK
	.align		4
        /*0070*/ 	.byte	0x04, 0x0a
        /*0072*/ 	.short	(.L_51 - .L_50)
	.align		4
.L_50:
        /*0074*/ 	.word	index@(.nv.constant0._Z22velocityBoundaryKernelPdS_ii)
        /*0078*/ 	.short	0x0380
        /*007a*/ 	.short	0x0018


	//----- nvinfo : EIATTR_SW_WAR
	.align		4
.L_51:
        /*007c*/ 	.byte	0x04, 0x36
        /*007e*/ 	.short	(.L_53 - .L_52)
.L_52:
        /*0080*/ 	.word	0x00000008
.L_53:


//--------------------- .nv.info._Z14velocityKernelPdS_S_S_S_iiddddd --------------------------
	.section	.nv.info._Z14velocityKernelPdS_S_S_S_iiddddd,"",@"SHT_CUDA_INFO"
	.sectionflags	@""
	.align	4


	//----- nvinfo : EIATTR_CUDA_API_VERSION
	.align		4
        /*0000*/ 	.byte	0x04, 0x37
        /*0002*/ 	.short	(.L_55 - .L_54)
.L_54:
        /*0004*/ 	.word	0x00000082


	//----- nvinfo : EIATTR_KPARAM_INFO
	.align		4
.L_55:
        /*0008*/ 	.byte	0x04, 0x17
        /*000a*/ 	.short	(.L_57 - .L_56)
.L_56:
        /*000c*/ 	.word	0x00000000
        /*0010*/ 	.short	0x000b
        /*0012*/ 	.short	0x0050
        /*0014*/ 	.byte	0x00, 0xf0, 0x21, 0x00


	//----- nvinfo : EIATTR_KPARAM_INFO
	.align		4
.L_57:
        /*0018*/ 	.byte	0x04, 0x17
        /*001a*/ 	.short	(.L_59 - .L_58)
.L_58:
        /*001c*/ 	.word	0x00000000
        /*0020*/ 	.short	0x000a
        /*0022*/ 	.short	0x0048
        /*0024*/ 	.byte	0x00, 0xf0, 0x21, 0x00


	//----- nvinfo : EIATTR_KPARAM_INFO
	.align		4
.L_59:
        /*0028*/ 	.byte	0x04, 0x17
        /*002a*/ 	.short	(.L_61 - .L_60)
.L_60:
        /*002c*/ 	.word	0x00000000
        /*0030*/ 	.short	0x0009
        /*0032*/ 	.short	0x0040
        /*0034*/ 	.byte	0x00, 0xf0, 0x21, 0x00


	//----- nvinfo : EIATTR_KPARAM_INFO
	.align		4
.L_61:
        /*0038*/ 	.byte	0x04, 0x17
        /*003a*/ 	.short	(.L_63 - .L_62)
.L_62:
        /*003c*/ 	.word	0x00000000
        /*0040*/ 	.short	0x0008
        /*0042*/ 	.short	0x0038
        /*0044*/ 	.byte	0x00, 0xf0, 0x21, 0x00


	//----- nvinfo : EIATTR_KPARAM_INFO
	.align		4
.L_63:
        /*0048*/ 	.byte	0x04, 0x17
        /*004a*/ 	.short	(.L_65 - .L_64)
.L_64:
        /*004c*/ 	.word	0x00000000
        /*0050*/ 	.short	0x0007
        /*0052*/ 	.short	0x0030
        /*0054*/ 	.byte	0x00, 0xf0, 0x21, 0x00


	//----- nvinfo : EIATTR_KPARAM_INFO
	.align		4
.L_65:
        /*0058*/ 	.byte	0x04, 0x17
        /*005a*/ 	.short	(.L_67 - .L_66)
.L_66:
        /*005c*/ 	.word	0x00000000
        /*0060*/ 	.short	0x0006
        /*0062*/ 	.short	0x002c
        /*0064*/ 	.byte	0x00, 0xf0, 0x11, 0x00


	//----- nvinfo : EIATTR_KPARAM_INFO
	.align		4
.L_67:
        /*0068*/ 	.byte	0x04, 0x17
        /*006a*/ 	.short	(.L_69 - .L_68)
.L_68:
        /*006c*/ 	.word	0x00000000
        /*0070*/ 	.short	0x0005
        /*0072*/ 	.short	0x0028
        /*0074*/ 	.byte	0x00, 0xf0, 0x11, 0x00


	//----- nvinfo : EIATTR_KPARAM_INFO
	.align		4
.L_69:
        /*0078*/ 	.byte	0x04, 0x17
        /*007a*/ 	.short	(.L_71 - .L_70)
.L_70:
        /*007c*/ 	.word	0x00000000
        /*0080*/ 	.short	0x0004
        /*0082*/ 	.short	0x0020
        /*0084*/ 	.byte	0x00, 0xf5, 0x21, 0x00


	//----- nvinfo : EIATTR_KPARAM_INFO
	.align		4
.L_71:
        /*0088*/ 	.byte	0x04, 0x17
        /*008a*/ 	.short	(.L_73 - .L_72)
.L_72:
        /*008c*/ 	.word	0x00000000
        /*0090*/ 	.short	0x0003
        /*0092*/ 	.short	0x0018
        /*0094*/ 	.byte	0x00, 0xf5, 0x21, 0x00


	//----- nvinfo : EIATTR_KPARAM_INFO
	.align		4
.L_73:
        /*0098*/ 	.byte	0x04, 0x17
        /*009a*/ 	.short	(.L_75 - .L_74)
.L_74:
        /*009c*/ 	.word	0x00000000
        /*00a0*/ 	.short	0x0002
        /*00a2*/ 	.short	0x0010
        /*00a4*/ 	.byte	0x00, 0xf5, 0x21, 0x00


	//----- nvinfo : EIATTR_KPARAM_INFO
	.align		4
.L_75:
        /*00a8*/ 	.byte	0x04, 0x17
        /*00aa*/ 	.short	(.L_77 - .L_76)
.L_76:
        /*00ac*/ 	.word	0x00000000
        /*00b0*/ 	.short	0x0001
        /*00b2*/ 	.short	0x0008
        /*00b4*/ 	.byte	0x00, 0xf5, 0x21, 0x00


	//----- nvinfo : EIATTR_KPARAM_INFO
	.align		4
.L_77:
        /*00b8*/ 	.byte	0x04, 0x17
        /*00ba*/ 	.short	(.L_79 - .L_78)
.L_78:
        /*00bc*/ 	.word	0x00000000
        /*00c0*/ 	.short	0x0000
        /*00c2*/ 	.short	0x0000
        /*00c4*/ 	.byte	0x00, 0xf5, 0x21, 0x00


	//----- nvinfo : EIATTR_SPARSE_MMA_MASK
	.align		4
.L_79:
        /*00c8*/ 	.byte	0x03, 0x50
        /*00ca*/ 	.short	0x0000


	//----- nvinfo : EIATTR_MAXREG_COUNT
	.align		4
        /*00cc*/ 	.byte	0x03, 0x1b
        /*00ce*/ 	.short	0x00ff


	//----- nvinfo : EIATTR_NUM_BARRIERS
	.align		4
        /*00d0*/ 	.byte	0x02, 0x4c
        /*00d2*/ 	.byte	0x01
	.zero		1


	//----- nvinfo : EIATTR_MERCURY_ISA_VERSION
	.align		4
        /*00d4*/ 	.byte	0x03, 0x5f
        /*00d6*/ 	.short	0x0101


	//----- nvinfo : EIATTR_VRC_CTA_INIT_COUNT
	.align		4
        /*00d8*/ 	.byte	0x02, 0x4a
	.zero		1
	.zero		1


	//----- nvinfo : EIATTR_EXIT_INSTR_OFFSETS
	.align		4
        /*00dc*/ 	.byte	0x04, 0x1c
        /*00de*/ 	.short	(.L_81 - .L_80)


	//   ....[0]....
.L_80:
        /*00e0*/ 	.word	0x000014c0


	//----- nvinfo : EIATTR_CRS_STACK_SIZE
	.align		4
.L_81:
        /*00e4*/ 	.byte	0x04, 0x1e
        /*00e6*/ 	.short	(.L_83 - .L_82)
.L_82:
        /*00e8*/ 	.word	0x00000000


	//----- nvinfo : EIATTR_CBANK_PARAM_SIZE
	.align		4
.L_83:
        /*00ec*/ 	.byte	0x03, 0x19
        /*00ee*/ 	.short	0x0058


	//----- nvinfo : EIATTR_PARAM_CBANK
	.align		4
        /*00f0*/ 	.byte	0x04, 0x0a
        /*00f2*/ 	.short	(.L_85 - .L_84)
	.align		4
.L_84:
        /*00f4*/ 	.word	index@(.nv.constant0._Z14velocityKernelPdS_S_S_S_iiddddd)
        /*00f8*/ 	.short	0x0380
        /*00fa*/ 	.short	0x0058


	//----- nvinfo : EIATTR_SW_WAR
	.align		4
.L_85:
        /*00fc*/ 	.byte	0x04, 0x36
        /*00fe*/ 	.short	(.L_87 - .L_86)
.L_86:
        /*0100*/ 	.word	0x00000008
.L_87:


//--------------------- .nv.info._Z22pressureBoundaryKernelPdii --------------------------
	.section	.nv.info._Z22pressureBoundaryKernelPdii,"",@"SHT_CUDA_INFO"
	.sectionflags	@""
	.align	4


	//----- nvinfo : EIATTR_CUDA_API_VERSION
	.align		4
        /*0000*/ 	.byte	0x04, 0x37
        /*0002*/ 	.short	(.L_89 - .L_88)
.L_88:
        /*0004*/ 	.word	0x00000082


	//----- nvinfo : EIATTR_KPARAM_INFO
	.align		4
.L_89:
        /*0008*/ 	.byte	0x04, 0x17
        /*000a*/ 	.short	(.L_91 - .L_90)
.L_90:
        /*000c*/ 	.word	0x00000000
        /*0010*/ 	.short	0x0002
        /*0012*/ 	.short	0x000c
        /*0014*/ 	.byte	0x00, 0xf0, 0x11, 0x00


	//----- nvinfo : EIATTR_KPARAM_INFO
	.align		4
.L_91:
        /*0018*/ 	.byte	0x04, 0x17
        /*001a*/ 	.short	(.L_93 - .L_92)
.L_92:
        /*001c*/ 	.word	0x00000000
        /*0020*/ 	.short	0x0001
        /*0022*/ 	.short	0x0008
        /*0024*/ 	.byte	0x00, 0xf0, 0x11, 0x00


	//----- nvinfo : EIATTR_KPARAM_INFO
	.align		4
.L_93:
        /*0028*/ 	.byte	0x04, 0x17
        /*002a*/ 	.short	(.L_95 - .L_94)
.L_94:
        /*002c*/ 	.word	0x00000000
        /*0030*/ 	.short	0x0000
        /*0032*/ 	.short	0x0000
        /*0034*/ 	.byte	0x00, 0xf5, 0x21, 0x00


	//----- nvinfo : EIATTR_SPARSE_MMA_MASK
	.align		4
.L_95:
        /*0038*/ 	.byte	0x03, 0x50
        /*003a*/ 	.short	0x0000


	//----- nvinfo : EIATTR_MAXREG_COUNT
	.align		4
        /*003c*/ 	.byte	0x03, 0x1b
        /*003e*/ 	.short	0x00ff


	//----- nvinfo : EIATTR_NUM_BARRIERS
	.align		4
        /*0040*/ 	.byte	0x02, 0x4c
        /*0042*/ 	.byte	0x01
	.zero		1


	//----- nvinfo : EIATTR_MERCURY_ISA_VERSION
	.align		4
        /*0044*/ 	.byte	0x03, 0x5f
        /*0046*/ 	.short	0x0101


	//----- nvinfo : EIATTR_VRC_CTA_INIT_COUNT
	.align		4
        /*0048*/ 	.byte	0x02, 0x4a
	.zero		1
	.zero		1


	//----- nvinfo : EIATTR_EXIT_INSTR_OFFSETS
	.align		4
        /*004c*/ 	.byte	0x04, 0x1c
        /*004e*/ 	.short	(.L_97 - .L_96)


	//   ....[0]....
.L_96:
        /*0050*/ 	.word	0x00000250


	//----- nvinfo : EIATTR_CRS_STACK_SIZE
	.align		4
.L_97:
        /*0054*/ 	.byte	0x04, 0x1e
        /*0056*/ 	.short	(.L_99 - .L_98)
.L_98:
        /*0058*/ 	.word	0x00000000


	//----- nvinfo : EIATTR_CBANK_PARAM_SIZE
	.align		4
.L_99:
        /*005c*/ 	.byte	0x03, 0x19
        /*005e*/ 	.short	0x0010


	//----- nvinfo : EIATTR_PARAM_CBANK
	.align		4
        /*0060*/ 	.byte	0x04, 0x0a
        /*0062*/ 	.short	(.L_101 - .L_100)
	.align		4
.L_100:
        /*0064*/ 	.word	index@(.nv.constant0._Z22pressureBoundaryKernelPdii)
        /*0068*/ 	.short	0x0380
        /*006a*/ 	.short	0x0010


	//----- nvinfo : EIATTR_SW_WAR
	.align		4
.L_101:
        /*006c*/ 	.byte	0x04, 0x36
        /*006e*/ 	.short	(.L_103 - .L_102)
.L_102:
        /*0070*/ 	.word	0x00000008
.L_103:


//--------------------- .nv.info._Z23pressureIterationKernelPdS_S_iidd --------------------------
	.section	.nv.info._Z23pressureIterationKernelPdS_S_iidd,"",@"SHT_CUDA_INFO"
	.sectionflags	@""
	.align	4


	//----- nvinfo : EIATTR_CUDA_API_VERSION
	.align		4
        /*0000*/ 	.byte	0x04, 0x37
        /*0002*/ 	.short	(.L_105 - .L_104)
.L_104:
        /*0004*/ 	.word	0x00000082


	//----- nvinfo : EIATTR_KPARAM_INFO
	.align		4
.L_105:
        /*0008*/ 	.byte	0x04, 0x17
        /*000a*/ 	.short	(.L_107 - .L_106)
.L_106:
        /*000c*/ 	.word	0x00000000
        /*0010*/ 	.short	0x0006
        /*0012*/ 	.short	0x0028
        /*0014*/ 	.byte	0x00, 0xf0, 0x21, 0x00


	//----- nvinfo : EIATTR_KPARAM_INFO
	.align		4
.L_107:
        /*0018*/ 	.byte	0x04, 0x17
        /*001a*/ 	.short	(.L_109 - .L_108)
.L_108:
        /*001c*/ 	.word	0x00000000
        /*0020*/ 	.short	0x0005
        /*0022*/ 	.short	0x0020
        /*0024*/ 	.byte	0x00, 0xf0, 0x21, 0x00


	//----- nvinfo : EIATTR_KPARAM_INFO
	.align		4
.L_109:
        /*0028*/ 	.byte	0x04, 0x17
        /*002a*/ 	.short	(.L_111 - .L_110)
.L_110:
        /*002c*/ 	.word	0x00000000
        /*0030*/ 	.short	0x0004
        /*0032*/ 	.short	0x001c
        /*0034*/ 	.byte	0x00, 0xf0, 0x11, 0x00


	//----- nvinfo : EIATTR_KPARAM_INFO
	.align		4
.L_111:
        /*0038*/ 	.byte	0x04, 0x17
        /*003a*/ 	.short	(.L_113 - .L_112)
.L_112:
        /*003c*/ 	.word	0x00000000
        /*0040*/ 	.short	0x0003
        /*0042*/ 	.short	0x0018
        /*0044*/ 	.byte	0x00, 0xf0, 0x11, 0x00


	//----- nvinfo : EIATTR_KPARAM_INFO
	.align		4
.L_113:
        /*0048*/ 	.byte	0x04, 0x17
        /*004a*/ 	.short	(.L_115 - .L_114)
.L_114:
        /*004c*/ 	.word	0x00000000
        /*0050*/ 	.short	0x0002
        /*0052*/ 	.short	0x0010
        /*0054*/ 	.byte	0x00, 0xf5, 0x21, 0x00


	//----- nvinfo : EIATTR_KPARAM_INFO
	.align		4
.L_115:
        /*0058*/ 	.byte	0x04, 0x17
        /*005a*/ 	.short	(.L_117 - .L_116)
.L_116:
        /*005c*/ 	.word	0x00000000
        /*0060*/ 	.short	0x0001
        /*0062*/ 	.short	0x0008
        /*0064*/ 	.byte	0x00, 0xf5, 0x21, 0x00


	//----- nvinfo : EIATTR_KPARAM_INFO
	.align		4
.L_117:
        /*0068*/ 	.byte	0x04, 0x17
        /*006a*/ 	.short	(.L_119 - .L_118)
.L_118:
        /*006c*/ 	.word	0x00000000
        /*0070*/ 	.short	0x0000
        /*0072*/ 	.short	0x0000
        /*0074*/ 	.byte	0x00, 0xf5, 0x21, 0x00


	//----- nvinfo : EIATTR_SPARSE_MMA_MASK
	.align		4
.L_119:
        /*0078*/ 	.byte	0x03, 0x50
        /*007a*/ 	.short	0x0000


	//----- nvinfo : EIATTR_MAXREG_COUNT
	.align		4
        /*007c*/ 	.byte	0x03, 0x1b
        /*007e*/ 	.short	0x00ff


	//----- nvinfo : EIATTR_NUM_BARRIERS
	.align		4
        /*0080*/ 	.byte	0x02, 0x4c
        /*0082*/ 	.byte	0x01
	.zero		1


	//----- nvinfo : EIATTR_MERCURY_ISA_VERSION
	.align		4
        /*0084*/ 	.byte	0x03, 0x5f
        /*0086*/ 	.short	0x0101


	//----- nvinfo : EIATTR_VRC_CTA_INIT_COUNT
	.align		4
        /*0088*/ 	.byte	0x02, 0x4a
	.zero		1
	.zero		1


	//----- nvinfo : EIATTR_EXIT_INSTR_OFFSETS
	.align		4
        /*008c*/ 	.byte	0x04, 0x1c
        /*008e*/ 	.short	(.L_121 - .L_120)


	//   ....[0]....
.L_120:
        /*0090*/ 	.word	0x00000530


	//----- nvinfo : EIATTR_CRS_STACK_SIZE
	.align		4
.L_121:
        /*0094*/ 	.byte	0x04, 0x1e
        /*0096*/ 	.short	(.L_123 - .L_122)
.L_122:
        /*0098*/ 	.word	0x00000000


	//----- nvinfo : EIATTR_CBANK_PARAM_SIZE
	.align		4
.L_123:
        /*009c*/ 	.byte	0x03, 0x19
        /*009e*/ 	.short	0x0030


	//----- nvinfo : EIATTR_PARAM_CBANK
	.align		4
        /*00a0*/ 	.byte	0x04, 0x0a
        /*00a2*/ 	.short	(.L_125 - .L_124)
	.align		4
.L_124:
        /*00a4*/ 	.word	index@(.nv.constant0._Z23pressureIterationKernelPdS_S_iidd)
        /*00a8*/ 	.short	0x0380
        /*00aa*/ 	.short	0x0030


	//----- nvinfo : EIATTR_SW_WAR
	.align		4
.L_125:
        /*00ac*/ 	.byte	0x04, 0x36
        /*00ae*/ 	.short	(.L_127 - .L_126)
.L_126:
        /*00b0*/ 	.word	0x00000008
.L_127:


//--------------------- .nv.info._Z14computeBKernelPdS_S_iidddd --------------------------
	.section	.nv.info._Z14computeBKernelPdS_S_iidddd,"",@"SHT_CUDA_INFO"
	.sectionflags	@""
	.align	4


	//----- nvinfo : EIATTR_CUDA_API_VERSION
	.align		4
        /*0000*/ 	.byte	0x04, 0x37
        /*0002*/ 	.short	(.L_129 - .L_128)
.L_128:
        /*0004*/ 	.word	0x00000082


	//----- nvinfo : EIATTR_KPARAM_INFO
	.align		4
.L_129:
        /*0008*/ 	.byte	0x04, 0x17
        /*000a*/ 	.short	(.L_131 - .L_130)
.L_130:
        /*000c*/ 	.word	0x00000000
        /*0010*/ 	.short	0x0008
        /*0012*/ 	.short	0x0038
        /*0014*/ 	.byte	0x00, 0xf0, 0x21, 0x00


	//----- nvinfo : EIATTR_KPARAM_INFO
	.align		4
.L_131:
        /*0018*/ 	.byte	0x04, 0x17
        /*001a*/ 	.short	(.L_133 - .L_132)
.L_132:
        /*001c*/ 	.word	0x00000000
        /*0020*/ 	.short	0x0007
        /*0022*/ 	.short	0x0030
        /*0024*/ 	.byte	0x00, 0xf0, 0x21, 0x00


	//----- nvinfo : EIATTR_KPARAM_INFO
	.align		4
.L_133:
        /*0028*/ 	.byte	0x04, 0x17
        /*002a*/ 	.short	(.L_135 - .L_134)
.L_134:
        /*002c*/ 	.word	0x00000000
        /*0030*/ 	.short	0x0006
        /*0032*/ 	.short	0x0028
        /*0034*/ 	.byte	0x00, 0xf0, 0x21, 0x00


	//----- nvinfo : EIATTR_KPARAM_INFO
	.align		4
.L_135:
        /*0038*/ 	.byte	0x04, 0x17
        /*003a*/ 	.short	(.L_137 - .L_136)
.L_136:
        /*003c*/ 	.word	0x00000000
        /*0040*/ 	.short	0x0005
        /*0042*/ 	.short	0x0020
        /*0044*/ 	.byte	0x00, 0xf0, 0x21, 0x00


	//----- nvinfo : EIATTR_KPARAM_INFO
	.align		4
.L_137:
        /*0048*/ 	.byte	0x04, 0x17
        /*004a*/ 	.short	(.L_139 - .L_138)
.L_138:
        /*004c*/ 	.word	0x00000000
        /*0050*/ 	.short	0x0004
        /*0052*/ 	.short	0x001c
        /*0054*/ 	.byte	0x00, 0xf0, 0x11, 0x00


	//----- nvinfo : EIATTR_KPARAM_INFO
	.align		4
.L_139:
        /*0058*/ 	.byte	0x04, 0x17
        /*005a*/ 	.short	(.L_141 - .L_140)
.L_140:
        /*005c*/ 	.word	0x00000000
        /*0060*/ 	.short	0x0003
        /*0062*/ 	.short	0x0018
        /*0064*/ 	.byte	0x00, 0xf0, 0x11, 0x00


	//----- nvinfo : EIATTR_KPARAM_INFO
	.align		4
.L_141:
        /*0068*/ 	.byte	0x04, 0x17
        /*006a*/ 	.short	(.L_143 - .L_142)
.L_142:
        /*006c*/ 	.word	0x00000000
        /*0070*/ 	.short	0x0002
        /*0072*/ 	.short	0x0010
        /*0074*/ 	.byte	0x00, 0xf5, 0x21, 0x00


	//----- nvinfo : EIATTR_KPARAM_INFO
	.align		4
.L_143:
        /*0078*/ 	.byte	0x04, 0x17
        /*007a*/ 	.short	(.L_145 - .L_144)
.L_144:
        /*007c*/ 	.word	0x00000000
        /*0080*/ 	.short	0x0001
        /*0082*/ 	.short	0x0008
        /*0084*/ 	.byte	0x00, 0xf5, 0x21, 0x00


	//----- nvinfo : EIATTR_KPARAM_INFO
	.align		4
.L_145:
        /*0088*/ 	.byte	0x04, 0x17
        /*008a*/ 	.short	(.L_147 - .L_146)
.L_146:
        /*008c*/ 	.word	0x00000000
        /*0090*/ 	.short	0x0000
        /*0092*/ 	.short	0x0000
        /*0094*/ 	.byte	0x00, 0xf5, 0x21, 0x00


	//----- nvinfo : EIATTR_SPARSE_MMA_MASK
	.align		4
.L_147:
        /*0098*/ 	.byte	0x03, 0x50
        /*009a*/ 	.short	0x0000


	//----- nvinfo : EIATTR_MAXREG_COUNT
	.align		4
        /*009c*/ 	.byte	0x03, 0x1b
        /*009e*/ 	.short	0x00ff


	//----- nvinfo : EIATTR_MERCURY_ISA_VERSION
	.align		4
        /*00a0*/ 	.byte	0x03, 0x5f
        /*00a2*/ 	.short	0x0101


	//----- nvinfo : EIATTR_VRC_CTA_INIT_COUNT
	.align		4
        /*00a4*/ 	.byte	0x02, 0x4a
	.zero		1
	.zero		1


	//----- nvinfo : EIATTR_EXIT_INSTR_OFFSETS
	.align		4
        /*00a8*/ 	.byte	0x04, 0x1c
        /*00aa*/ 	.short	(.L_149 - .L_148)


	//   ....[0]....
.L_148:
        /*00ac*/ 	.word	0x00000100


	//   ....[1]....
        /*00b0*/ 	.word	0x00000b60


	//----- nvinfo : EIATTR_CRS_STACK_SIZE
	.align		4
.L_149:
        /*00b4*/ 	.byte	0x04, 0x1e
        /*00b6*/ 	.short	(.L_151 - .L_150)
.L_150:
        /*00b8*/ 	.word	0x00000000


	//----- nvinfo : EIATTR_CBANK_PARAM_SIZE
	.align		4
.L_151:
        /*00bc*/ 	.byte	0x03, 0x19
        /*00be*/ 	.short	0x0040


	//----- nvinfo : EIATTR_PARAM_CBANK
	.align		4
        /*00c0*/ 	.byte	0x04, 0x0a
        /*00c2*/ 	.short	(.L_153 - .L_152)
	.align		4
.L_152:
        /*00c4*/ 	.word	index@(.nv.constant0._Z14computeBKernelPdS_S_iidddd)
        /*00c8*/ 	.short	0x0380
        /*00ca*/ 	.short	0x0040


	//----- nvinfo : EIATTR_SW_WAR
	.align		4
.L_153:
        /*00cc*/ 	.byte	0x04, 0x36
        /*00ce*/ 	.short	(.L_155 - .L_154)
.L_154:
        /*00d0*/ 	.word	0x00000008
.L_155:


//--------------------- .nv.callgraph             --------------------------
	.section	.nv.callgraph,"",@"SHT_CUDA_CALLGRAPH"
	.align	4
	.sectionentsize	8
	.align		4
        /*0000*/ 	.word	0x00000000
	.align		4
        /*0004*/ 	.word	0xffffffff
	.align		4
        /*0008*/ 	.word	0x00000000
	.align		4
        /*000c*/ 	.word	0xfffffffe
	.align		4
        /*0010*/ 	.word	0x00000000
	.align		4
        /*0014*/ 	.word	0xfffffffd
	.align		4
        /*0018*/ 	.word	0x00000000
	.align		4
        /*001c*/ 	.word	0xfffffffc


//--------------------- .text._Z22velocityBoundaryKernelPdS_ii --------------------------
	.section	.text._Z22velocityBoundaryKernelPdS_ii,"ax",@progbits
	.align	128
        .global         _Z22velocityBoundaryKernelPdS_ii
        .type           _Z22velocityBoundaryKernelPdS_ii,@function
        .size           _Z22velocityBoundaryKernelPdS_ii,(.L_x_57 - _Z22velocityBoundaryKernelPdS_ii)
        .other          _Z22velocityBoundaryKernelPdS_ii,@"STO_CUDA_ENTRY STV_DEFAULT"
_Z22velocityBoundaryKernelPdS_ii:
.text._Z22velocityBoundaryKernelPdS_ii:
[----:B------:R-:W-:Y:S01]  /*0000*/  LDC R1, c[0x0][0x37c] ;  /* 0x0000df00ff017b82 */ /* 0x000fe20000000800 */
[----:B------:R-:W0:Y:S07]  /*0010*/  S2R R0, SR_TID.X ;  /* 0x0000000000007919 */ /* 0x000e2e0000002100 */
[----:B------:R-:W0:Y:S01]  /*0020*/  S2UR UR4, SR_CTAID.X ;  /* 0x00000000000479c3 */ /* 0x000e220000002500 */
[----:B------:R-:W1:Y:S01]  /*0030*/  LDCU UR5, c[0x0][0x394] ;  /* 0x00007280ff0577ac */ /* 0x000e620008000800 */
[----:B------:R-:W-:Y:S01]  /*0040*/  BSSY.RECONVERGENT B0, `(.L_x_0) ;  /* 0x0000015000007945 */ /* 0x000fe20003800200 */
[----:B------:R-:W2:Y:S05]  /*0050*/  LDCU.64 UR6, c[0x0][0x358] ;  /* 0x00006b00ff0677ac */ /* 0x000eaa0008000a00 */
[----:B------:R-:W0:Y:S08]  /*0060*/  LDC R9, c[0x0][0x360] ;  /* 0x0000d800ff097b82 */ /* 0x000e300000000800 */
[----:B------:R-:W3:Y:S01]  /*0070*/  LDC R8, c[0x0][0x390] ;  /* 0x0000e400ff087b82 */ /* 0x000ee20000000800 */
[----:B0-----:R-:W-:-:S05]  /*0080*/  IMAD R9, R9, UR4, R0 ;  /* 0x0000000409097c24 */ /* 0x001fca000f8e0200 */
[C---:B-1----:R-:W-:Y:S02]  /*0090*/  ISETP.GE.AND P0, PT, R9.reuse, UR5, PT ;  /* 0x0000000509007c0c */ /* 0x042fe4000bf06270 */
[----:B---3--:R-:W-:-:S11]  /*00a0*/  ISETP.GE.AND P1, PT, R9, R8, PT ;  /* 0x000000080900720c */ /* 0x008fd60003f26270 */
[----:B--2---:R-:W-:Y:S05]  /*00b0*/  @P0 BRA `(.L_x_1) ;  /* 0x0000000000340947 */ /* 0x004fea0003800000 */
[----:B------:R-:W0:Y:S08]  /*00c0*/  LDC R0, c[0x0][0x390] ;  /* 0x0000e400ff007b82 */ /* 0x000e300000000800 */
[----:B------:R-:W1:Y:S08]  /*00d0*/  LDC.64 R2, c[0x0][0x380] ;  /* 0x0000e000ff027b82 */ /* 0x000e700000000a00 */
[----:B------:R-:W2:Y:S01]  /*00e0*/  LDC.64 R4, c[0x0][0x388] ;  /* 0x0000e200ff047b82 */ /* 0x000ea20000000a00 */
[----:B0-----:R-:W-:Y:S01]  /*00f0*/  IMAD R7, R9, R0, RZ ;  /* 0x0000000009077224 */ /* 0x001fe200078e02ff */
[----:B------:R-:W-:-:S03]  /*0100*/  IADD3 R11, PT, PT, R0, -0x1, RZ ;  /* 0xffffffff000b7810 */ /* 0x000fc60007ffe0ff */
[----:B-1----:R-:W-:-:S05]  /*0110*/  IMAD.WIDE R2, R7, 0x8, R2 ;  /* 0x0000000807027825 */ /* 0x002fca00078e0202 */
[----:B------:R0:W-:Y:S01]  /*0120*/  STG.E.64 desc[UR6][R2.64], RZ ;  /* 0x000000ff02007986 */ /* 0x0001e2000c101b06 */
[----:B------:R-:W-:-:S04]  /*0130*/  IMAD.WIDE R12, R11, 0x8, R2 ;  /* 0x000000080b0c7825 */ /* 0x000fc800078e0202 */
[----:B--2---:R-:W-:Y:S01]  /*0140*/  IMAD.WIDE R4, R7, 0x8, R4 ;  /* 0x0000000807047825 */ /* 0x004fe200078e0204 */
[----:B------:R0:W-:Y:S04]  /*0150*/  STG.E.64 desc[UR6][R12.64], RZ ;  /* 0x000000ff0c007986 */ /* 0x0001e8000c101b06 */
[----:B------:R0:W-:Y:S01]  /*0160*/  STG.E.64 desc[UR6][R4.64], RZ ;  /* 0x000000ff04007986 */ /* 0x0001e2000c101b06 */
[----:B------:R-:W-:-:S05]  /*0170*/  IMAD.WIDE R6, R11, 0x8, R4 ;  /* 0x000000080b067825 */ /* 0x000fca00078e0204 */
[----:B------:R0:W-:Y:S02]  /*0180*/  STG.E.64 desc[UR6][R6.64], RZ ;  /* 0x000000ff06007986 */ /* 0x0001e4000c101b06 */
.L_x_1:
[----:B------:R-:W-:Y:S05]  /*0190*/  BSYNC.RECONVERGENT B0 ;  /* 0x0000000000007941 */ /* 0x000fea0003800200 */
.L_x_0:
[----:B------:R-:W-:Y:S04]  /*01a0*/  BSSY.RECONVERGENT B0, `(.L_x_2) ;  /* 0x0000010000007945 */ /* 0x000fe80003800200 */
[----:B------:R-:W-:Y:S05]  /*01b0*/  @P1 BRA `(.L_x_3) ;  /* 0x0000000000381947 */ /* 0x000fea0003800000 */
[----:B0-----:R-:W0:Y:S01]  /*01c0*/  LDC.64 R2, c[0x0][0x380] ;  /* 0x0000e000ff027b82 */ /* 0x001e220000000a00 */
[----:B------:R-:W-:Y:S01]  /*01d0*/  UIADD3 UR4, UPT, UPT, UR5, -0x1, URZ ;  /* 0xffffffff05047890 */ /* 0x000fe2000fffe0ff */
[----:B------:R-:W-:Y:S01]  /*01e0*/  HFMA2 R10, -RZ, RZ, 0, 0 ;  /* 0x00000000ff0a7431 */ /* 0x000fe200000001ff */
[----:B------:R-:W-:-:S05]  /*01f0*/  MOV R11, 0x3ff00000 ;  /* 0x3ff00000000b7802 */ /* 0x000fca0000000f00 */
[----:B------:R-:W1:Y:S01]  /*0200*/  LDC.64 R6, c[0x0][0x388] ;  /* 0x0000e200ff067b82 */ /* 0x000e620000000a00 */
[----:B0-----:R-:W-:-:S05]  /*0210*/  IMAD.WIDE R2, R9, 0x8, R2 ;  /* 0x0000000809027825 */ /* 0x001fca00078e0202 */
[----:B------:R2:W-:Y:S01]  /*0220*/  STG.E.64 desc[UR6][R2.64], RZ ;  /* 0x000000ff02007986 */ /* 0x0005e2000c101b06 */
[----:B-1----:R-:W-:-:S04]  /*0230*/  IMAD.WIDE R6, R9, 0x8, R6 ;  /* 0x0000000809067825 */ /* 0x002fc800078e0206 */
[----:B------:R-:W-:-:S04]  /*0240*/  IMAD R9, R8, UR4, RZ ;  /* 0x0000000408097c24 */ /* 0x000fc8000f8e02ff */
[----:B------:R-:W-:-:S04]  /*0250*/  IMAD.WIDE R4, R9, 0x8, R2 ;  /* 0x0000000809047825 */ /* 0x000fc800078e0202 */
[----:B------:R-:W-:Y:S01]  /*0260*/  IMAD.WIDE R8, R9, 0x8, R6 ;  /* 0x0000000809087825 */ /* 0x000fe200078e0206 */
[----:B------:R2:W-:Y:S04]  /*0270*/  STG.E.64 desc[UR6][R4.64], R10 ;  /* 0x0000000a04007986 */ /* 0x0005e8000c101b06 */
[----:B------:R2:W-:Y:S04]  /*0280*/  STG.E.64 desc[UR6][R6.64], RZ ;  /* 0x000000ff06007986 */ /* 0x0005e8000c101b06 */
[----:B------:R2:W-:Y:S02]  /*0290*/  STG.E.64 desc[UR6][R8.64], RZ ;  /* 0x000000ff08007986 */ /* 0x0005e4000c101b06 */
.L_x_3:
[----:B------:R-:W-:Y:S05]  /*02a0*/  BSYNC.RECONVERGENT B0 ;  /* 0x0000000000007941 */ /* 0x000fea0003800200 */
.L_x_2:
[----:B------:R-:W-:Y:S06]  /*02b0*/  BAR.SYNC.DEFER_BLOCKING 0x0 ;  /* 0x0000000000007b1d */ /* 0x000fec0000010000 */
[----:B------:R-:W-:Y:S05]  /*02c0*/  EXIT ;  /* 0x000000000000794d */ /* 0x000fea0003800000 */
.L_x_4:
[----:B------:R-:W-:-:S00]  /*02d0*/  BRA `(.L_x_4) ;  /* 0xfffffffc00fc7947 */ /* 0x000fc0000383ffff */
[----:B------:R-:W-:-:S00]  /*02e0*/  NOP ;  /* 0x0000000000007918 */ /* 0x000fc00000000000 */
        /* <DEDUP_REMOVED lines=9> */
.L_x_57:


//--------------------- .text._Z14velocityKernelPdS_S_S_S_iiddddd --------------------------
	.section	.text._Z14velocityKernelPdS_S_S_S_iiddddd,"ax",@progbits
	.align	128
        .global         _Z14velocityKernelPdS_S_S_S_iiddddd
        .type           _Z14velocityKernelPdS_S_S_S_iiddddd,@function
        .size           _Z14velocityKernelPdS_S_S_S_iiddddd,(.L_x_54 - _Z14velocityKernelPdS_S_S_S_iiddddd)
        .other          _Z14velocityKernelPdS_S_S_S_iiddddd,@"STO_CUDA_ENTRY STV_DEFAULT"
_Z14velocityKernelPdS_S_S_S_iiddddd:
.text._Z14velocityKernelPdS_S_S_S_iiddddd:
[----:B------:R-:W-:Y:S01]  /*0000*/  LDC R1, c[0x0][0x37c] ;  /* 0x0000df00ff017b82 */ /* 0x000fe20000000800 */
[----:B------:R-:W0:Y:S07]  /*0010*/  S2R R5, SR_TID.Y ;  /* 0x0000000000057919 */ /* 0x000e2e0000002200 */
[----:B------:R-:W1:Y:S01]  /*0020*/  LDC R3, c[0x0][0x360] ;  /* 0x0000d800ff037b82 */ /* 0x000e620000000800 */
[----:B------:R-:W2:Y:S01]  /*0030*/  LDCU.64 UR8, c[0x0][0x3a8] ;  /* 0x00007500ff0877ac */ /* 0x000ea20008000a00 */
[----:B------:R-:W1:Y:S01]  /*0040*/  S2R R2, SR_TID.X ;  /* 0x0000000000027919 */ /* 0x000e620000002100 */
[----:B------:R-:W3:Y:S05]  /*0050*/  LDCU.64 UR6, c[0x0][0x358] ;  /* 0x00006b00ff0677ac */ /* 0x000eea0008000a00 */
[----:B------:R-:W0:Y:S08]  /*0060*/  S2UR UR5, SR_CTAID.Y ;  /* 0x00000000000579c3 */ /* 0x000e300000002600 */
[----:B------:R-:W0:Y:S08]  /*0070*/  LDC R0, c[0x0][0x364] ;  /* 0x0000d900ff007b82 */ /* 0x000e300000000800 */
[----:B------:R-:W1:Y:S08]  /*0080*/  S2UR UR4, SR_CTAID.X ;  /* 0x00000000000479c3 */ /* 0x000e700000002500 */
[----:B------:R-:W4:Y:S01]  /*0090*/  LDC.64 R6, c[0x0][0x390] ;  /* 0x0000e400ff067b82 */ /* 0x000f220000000a00 */
[----:B0-----:R-:W-:-:S07]  /*00a0*/  IMAD R0, R0, UR5, R5 ;  /* 0x0000000500007c24 */ /* 0x001fce000f8e0205 */
[----:B------:R-:W0:Y:S01]  /*00b0*/  LDC.64 R8, c[0x0][0x388] ;  /* 0x0000e200ff087b82 */ /* 0x000e220000000a00 */
[----:B------:R-:W-:Y:S02]  /*00c0*/  VIADD R13, R0, 0x1 ;  /* 0x00000001000d7836 */ /* 0x000fe40000000000 */
[----:B-1----:R-:W-:-:S05]  /*00d0*/  IMAD R3, R3, UR4, R2 ;  /* 0x0000000403037c24 */ /* 0x002fca000f8e0202 */
[----:B------:R-:W1:Y:S01]  /*00e0*/  LDC.64 R4, c[0x0][0x380] ;  /* 0x0000e000ff047b82 */ /* 0x000e620000000a00 */
[----:B--2---:R-:W-:Y:S01]  /*00f0*/  ISETP.GE.AND P0, PT, R13, UR9, PT ;  /* 0x000000090d007c0c */ /* 0x004fe2000bf06270 */
[----:B------:R-:W-:-:S05]  /*0100*/  VIADD R2, R3, 0x1 ;  /* 0x0000000103027836 */ /* 0x000fca0000000000 */
[----:B------:R-:W-:Y:S01]  /*0110*/  ISETP.GE.OR P0, PT, R2, UR8, P0 ;  /* 0x0000000802007c0c */ /* 0x000fe20008706670 */
[----:B------:R-:W2:-:S12]  /*0120*/  LDC.64 R10, c[0x0][0x398] ;  /* 0x0000e600ff0a7b82 */ /* 0x000e980000000a00 */
[----:B------:R-:W-:-:S04]  /*0130*/  @!P0 IMAD R15, R13, UR8, R2 ;  /* 0x000000080d0f8c24 */ /* 0x000fc8000f8e0202 */
[----:B-1----:R-:W-:-:S06]  /*0140*/  @!P0 IMAD.WIDE R4, R15, 0x8, R4 ;  /* 0x000000080f048825 */ /* 0x002fcc00078e0204 */
[----:B---3--:R-:W3:Y:S01]  /*0150*/  @!P0 LDG.E.64 R4, desc[UR6][R4.64] ;  /* 0x0000000604048981 */ /* 0x008ee2000c1e1b00 */
[----:B----4-:R-:W-:-:S04]  /*0160*/  @!P0 IMAD.WIDE R6, R15, 0x8, R6 ;  /* 0x000000080f068825 */ /* 0x010fc800078e0206 */
[C---:B0-----:R-:W-:Y:S01]  /*0170*/  @!P0 IMAD.WIDE R8, R15.reuse, 0x8, R8 ;  /* 0x000000080f088825 */ /* 0x041fe200078e0208 */
[----:B---3--:R0:W-:Y:S05]  /*0180*/  @!P0 STG.E.64 desc[UR6][R6.64], R4 ;  /* 0x0000000406008986 */ /* 0x0081ea000c101b06 */
[----:B------:R-:W3:Y:S01]  /*0190*/  @!P0 LDG.E.64 R8, desc[UR6][R8.64] ;  /* 0x0000000608088981 */ /* 0x000ee2000c1e1b00 */
[----:B--2---:R-:W-:Y:S01]  /*01a0*/  @!P0 IMAD.WIDE R10, R15, 0x8, R10 ;  /* 0x000000080f0a8825 */ /* 0x004fe200078e020a */
[----:B------:R-:W-:Y:S01]  /*01b0*/  UIADD3 UR4, UPT, UPT, UR9, -0x1, URZ ;  /* 0xffffffff09047890 */ /* 0x000fe2000fffe0ff */
[----:B------:R-:W-:Y:S01]  /*01c0*/  BSSY.RECONVERGENT B0, `(.L_x_5) ;  /* 0x000012e000007945 */ /* 0x000fe20003800200 */
[----:B------:R-:W-:-:S02]  /*01d0*/  UIADD3 UR5, UPT, UPT, UR8, -0x1, URZ ;  /* 0xffffffff08057890 */ /* 0x000fc4000fffe0ff */
[----:B---3--:R0:W-:Y:S01]  /*01e0*/  @!P0 STG.E.64 desc[UR6][R10.64], R8 ;  /* 0x000000080a008986 */ /* 0x0081e2000c101b06 */
[----:B------:R-:W-:Y:S01]  /*01f0*/  BAR.SYNC.DEFER_BLOCKING 0x0 ;  /* 0x0000000000007b1d */ /* 0x000fe20000010000 */
[----:B------:R-:W-:-:S04]  /*0200*/  ISETP.GE.AND P0, PT, R13, UR4, PT ;  /* 0x000000040d007c0c */ /* 0x000fc8000bf06270 */
[----:B------:R-:W-:-:S04]  /*0210*/  ISETP.GE.OR P0, PT, R2, UR5, P0 ;  /* 0x0000000502007c0c */ /* 0x000fc80008706670 */
[----:B------:R-:W-:-:S13]  /*0220*/  ISETP.GT.U32.OR P0, PT, R3, 0x7ffffffe, P0 ;  /* 0x7ffffffe0300780c */ /* 0x000fda0000704470 */
[----:B0-----:R-:W-:Y:S05]  /*0230*/  @P0 BRA `(.L_x_6) ;  /* 0x0000001000980947 */ /* 0x001fea0003800000 */
[----:B------:R-:W0:Y:S01]  /*0240*/  LDC.64 R32, c[0x0][0x390] ;  /* 0x0000e400ff207b82 */ /* 0x000e220000000a00 */
[----:B------:R-:W-:Y:S01]  /*0250*/  IMAD R6, R13, UR8, R2 ;  /* 0x000000080d067c24 */ /* 0x000fe2000f8e0202 */
[----:B------:R-:W1:Y:S01]  /*0260*/  LDCU UR9, c[0x0][0x3b4] ;  /* 0x00007680ff0977ac */ /* 0x000e620008000800 */
[----:B------:R-:W-:Y:S01]  /*0270*/  IMAD.MOV.U32 R4, RZ, RZ, 0x1 ;  /* 0x00000001ff047424 */ /* 0x000fe200078e00ff */
[----:B------:R-:W2:Y:S04]  /*0280*/  LDCU.64 UR4, c[0x0][0x3c0] ;  /* 0x00007800ff0477ac */ /* 0x000ea80008000a00 */
[----:B------:R-:W3:Y:S01]  /*0290*/  LDC.64 R12, c[0x0][0x3b0] ;  /* 0x0000ec00ff0c7b82 */ /* 0x000ee20000000a00 */
[----:B0-----:R-:W-:-:S05]  /*02a0*/  IMAD.WIDE R32, R6, 0x8, R32 ;  /* 0x0000000806207825 */ /* 0x001fca00078e0220 */
[----:B------:R-:W2:Y:S01]  /*02b0*/  LDG.E.64 R30, desc[UR6][R32.64] ;  /* 0x00000006201e7981 */ /* 0x000ea2000c1e1b00 */
[----:B-1----:R-:W3:Y:S01]  /*02c0*/  MUFU.RCP64H R5, UR9 ;  /* 0x0000000900057d08 */ /* 0x002ee20008001800 */
[----:B------:R-:W-:Y:S01]  /*02d0*/  BSSY.RECONVERGENT B1, `(.L_x_7) ;  /* 0x0000015000017945 */ /* 0x000fe20003800200 */
[----:B---3--:R-:W-:-:S08]  /*02e0*/  DFMA R8, R4, -R12, 1 ;  /* 0x3ff000000408742b */ /* 0x008fd0000000080c */
[----:B------:R-:W-:-:S08]  /*02f0*/  DFMA R8, R8, R8, R8 ;  /* 0x000000080808722b */ /* 0x000fd00000000008 */
[----:B------:R-:W-:-:S08]  /*0300*/  DFMA R4, R4, R8, R4 ;  /* 0x000000080404722b */ /* 0x000fd00000000004 */
[----:B------:R-:W-:-:S08]  /*0310*/  DFMA R10, R4, -R12, 1 ;  /* 0x3ff00000040a742b */ /* 0x000fd0000000080c */
[----:B------:R-:W-:Y:S02]  /*0320*/  DFMA R10, R4, R10, R4 ;  /* 0x0000000a040a722b */ /* 0x000fe40000000004 */
[----:B--2---:R-:W-:-:S08]  /*0330*/  DMUL R8, R30, UR4 ;  /* 0x000000041e087c28 */ /* 0x004fd00008000000 */
[----:B------:R-:W-:Y:S02]  /*0340*/  DMUL R26, R8, R10 ;  /* 0x0000000a081a7228 */ /* 0x000fe40000000000 */
[----:B------:R-:W-:-:S06]  /*0350*/  FSETP.GEU.AND P1, PT, |R9|, 6.5827683646048100446e-37, PT ;  /* 0x036000000900780b */ /* 0x000fcc0003f2e200 */
[----:B------:R-:W-:-:S08]  /*0360*/  DFMA R4, R26, -R12, R8 ;  /* 0x8000000c1a04722b */ /* 0x000fd00000000008 */
[----:B------:R-:W-:-:S10]  /*0370*/  DFMA R26, R10, R4, R26 ;  /* 0x000000040a1a722b */ /* 0x000fd4000000001a */
[----:B------:R-:W-:-:S05]  /*0380*/  FFMA R3, RZ, UR9, R27 ;  /* 0x00000009ff037c23 */ /* 0x000fca000800001b */
[----:B------:R-:W-:-:S13]  /*0390*/  FSETP.GT.AND P0, PT, |R3|, 1.469367938527859385e-39, PT ;  /* 0x001000000300780b */ /* 0x000fda0003f04200 */
[----:B------:R-:W-:Y:S05]  /*03a0*/  @P0 BRA P1, `(.L_x_8) ;  /* 0x00000000001c0947 */ /* 0x000fea0000800000 */
[----:B------:R-:W0:Y:S01]  /*03b0*/  LDCU.64 UR4, c[0x0][0x3b0] ;  /* 0x00007600ff0477ac */ /* 0x000e220008000a00 */
[----:B------:R-:W-:Y:S01]  /*03c0*/  MOV R7, 0x400 ;  /* 0x0000040000077802 */ /* 0x000fe20000000f00 */
[----:B0-----:R-:W-:Y:S01]  /*03d0*/  IMAD.U32 R11, RZ, RZ, UR4 ;  /* 0x00000004ff0b7e24 */ /* 0x001fe2000f8e00ff */
[----:B------:R-:W-:-:S07]  /*03e0*/  MOV R10, UR5 ;  /* 0x00000005000a7c02 */ /* 0x000fce0008000f00 */
[----:B------:R-:W-:Y:S05]  /*03f0*/  CALL.REL.NOINC `($__internal_0_$__cuda_sm20_div_rn_f64_full) ;  /* 0x0000001000347944 */ /* 0x000fea0003c00000 */
[----:B------:R-:W-:Y:S02]  /*0400*/  IMAD.MOV.U32 R26, RZ, RZ, R9 ;  /* 0x000000ffff1a7224 */ /* 0x000fe400078e0009 */
[----:B------:R-:W-:-:S07]  /*0410*/  IMAD.MOV.U32 R27, RZ, RZ, R8 ;  /* 0x000000ffff1b7224 */ /* 0x000fce00078e0008 */
.L_x_8:
[----:B------:R-:W-:Y:S05]  /*0420*/  BSYNC.RECONVERGENT B1 ;  /* 0x0000000000017941 */ /* 0x000fea0003800200 */
.L_x_7:
[----:B------:R-:W0:Y:S01]  /*0430*/  LDC.64 R28, c[0x0][0x398] ;  /* 0x0000e600ff1c7b82 */ /* 0x000e220000000a00 */
[----:B------:R-:W2:Y:S01]  /*0440*/  LDG.E.64 R36, desc[UR6][R32.64+-0x8] ;  /* 0xfffff80620247981 */ /* 0x000ea2000c1e1b00 */
[----:B------:R-:W1:Y:S06]  /*0450*/  LDCU UR4, c[0x0][0x3bc] ;  /* 0x00007780ff0477ac */ /* 0x000e6c0008000800 */
[----:B------:R-:W3:Y:S01]  /*0460*/  LDC.64 R14, c[0x0][0x3b8] ;  /* 0x0000ee00ff0e7b82 */ /* 0x000ee20000000a00 */
[----:B------:R-:W-:Y:S01]  /*0470*/  IMAD.MOV.U32 R8, RZ, RZ, 0x1 ;  /* 0x00000001ff087424 */ /* 0x000fe200078e00ff */
[----:B------:R-:W4:Y:S01]  /*0480*/  LDCU.64 UR10, c[0x0][0x3c0] ;  /* 0x00007800ff0a77ac */ /* 0x000f220008000a00 */
[----:B0-----:R-:W-:-:S05]  /*0490*/  IMAD.WIDE R28, R6, 0x8, R28 ;  /* 0x00000008061c7825 */ /* 0x001fca00078e021c */
[----:B------:R-:W4:Y:S01]  /*04a0*/  LDG.E.64 R4, desc[UR6][R28.64] ;  /* 0x000000061c047981 */ /* 0x000f22000c1e1b00 */
[----:B-1----:R-:W3:Y:S02]  /*04b0*/  MUFU.RCP64H R9, UR4 ;  /* 0x0000000400097d08 */ /* 0x002ee40008001800 */
[----:B---3--:R-:W-:-:S08]  /*04c0*/  DFMA R10, R8, -R14, 1 ;  /* 0x3ff00000080a742b */ /* 0x008fd0000000080e */
[----:B------:R-:W-:-:S08]  /*04d0*/  DFMA R10, R10, R10, R10 ;  /* 0x0000000a0a0a722b */ /* 0x000fd0000000000a */
[----:B------:R-:W-:-:S08]  /*04e0*/  DFMA R8, R8, R10, R8 ;  /* 0x0000000a0808722b */ /* 0x000fd00000000008 */
[----:B------:R-:W-:-:S08]  /*04f0*/  DFMA R12, R8, -R14, 1 ;  /* 0x3ff00000080c742b */ /* 0x000fd0000000080e */
[----:B------:R-:W-:Y:S01]  /*0500*/  DFMA R8, R8, R12, R8 ;  /* 0x0000000c0808722b */ /* 0x000fe20000000008 */
[----:B------:R-:W-:Y:S01]  /*0510*/  BSSY.RECONVERGENT B1, `(.L_x_9) ;  /* 0x0000015000017945 */ /* 0x000fe20003800200 */
[----:B----4-:R-:W-:-:S08]  /*0520*/  DMUL R10, R4, UR10 ;  /* 0x0000000a040a7c28 */ /* 0x010fd00008000000 */
[----:B------:R-:W-:-:S08]  /*0530*/  DMUL R4, R10, R8 ;  /* 0x000000080a047228 */ /* 0x000fd00000000000 */
[----:B------:R-:W-:-:S08]  /*0540*/  DFMA R12, R4, -R14, R10 ;  /* 0x8000000e040c722b */ /* 0x000fd0000000000a */
[----:B------:R-:W-:Y:S01]  /*0550*/  DFMA R8, R8, R12, R4 ;  /* 0x0000000c0808722b */ /* 0x000fe20000000004 */
[----:B------:R-:W-:-:S09]  /*0560*/  FSETP.GEU.AND P1, PT, |R11|, 6.5827683646048100446e-37, PT ;  /* 0x036000000b00780b */ /* 0x000fd20003f2e200 */
[----:B------:R-:W-:-:S05]  /*0570*/  FFMA R3, RZ, UR4, R9 ;  /* 0x00000004ff037c23 */ /* 0x000fca0008000009 */
[----:B------:R-:W-:Y:S01]  /*0580*/  FSETP.GT.AND P0, PT, |R3|, 1.469367938527859385e-39, PT ;  /* 0x001000000300780b */ /* 0x000fe20003f04200 */
[----:B--2---:R-:W-:-:S08]  /*0590*/  DADD R4, R30, -R36 ;  /* 0x000000001e047229 */ /* 0x004fd00000000824 */
[----:B------:R-:W-:-:S04]  /*05a0*/  DMUL R26, R4, R26 ;  /* 0x0000001a041a7228 */ /* 0x000fc80000000000 */
[----:B------:R-:W-:Y:S07]  /*05b0*/  @P0 BRA P1, `(.L_x_10) ;  /* 0x0000000000280947 */ /* 0x000fee0000800000 */
[----:B------:R-:W0:Y:S01]  /*05c0*/  LDCU.64 UR4, c[0x0][0x3b8] ;  /* 0x00007700ff0477ac */ /* 0x000e220008000a00 */
[----:B------:R-:W-:Y:S01]  /*05d0*/  IMAD.MOV.U32 R8, RZ, RZ, R10 ;  /* 0x000000ffff087224 */ /* 0x000fe200078e000a */
[----:B------:R-:W-:Y:S02]  /*05e0*/  MOV R9, R11 ;  /* 0x0000000b00097202 */ /* 0x000fe40000000f00 */
[----:B------:R-:W-:Y:S01]  /*05f0*/  MOV R7, 0x630 ;  /* 0x0000063000077802 */ /* 0x000fe20000000f00 */
[----:B0-----:R-:W-:Y:S02]  /*0600*/  IMAD.U32 R11, RZ, RZ, UR4 ;  /* 0x00000004ff0b7e24 */ /* 0x001fe4000f8e00ff */
[----:B------:R-:W-:-:S07]  /*0610*/  IMAD.U32 R10, RZ, RZ, UR5 ;  /* 0x00000005ff0a7e24 */ /* 0x000fce000f8e00ff */
[----:B------:R-:W-:Y:S05]  /*0620*/  CALL.REL.NOINC `($__internal_0_$__cuda_sm20_div_rn_f64_full) ;  /* 0x0000000c00a87944 */ /* 0x000fea0003c00000 */
[----:B------:R-:W-:-:S04]  /*0630*/  LOP3.LUT R9, R9, R8, RZ, 0x3c, !PT ;  /* 0x0000000809097212 */ /* 0x000fc800078e3cff */
[----:B------:R-:W-:-:S04]  /*0640*/  LOP3.LUT R8, R9, R8, RZ, 0x3c, !PT ;  /* 0x0000000809087212 */ /* 0x000fc800078e3cff */
[----:B------:R-:W-:-:S07]  /*0650*/  LOP3.LUT R9, R9, R8, RZ, 0x3c, !PT ;  /* 0x0000000809097212 */ /* 0x000fce00078e3cff */
.L_x_10:
[----:B------:R-:W-:Y:S05]  /*0660*/  BSYNC.RECONVERGENT B1 ;  /* 0x0000000000017941 */ /* 0x000fea0003800200 */
.L_x_9:
[----:B------:R-:W0:Y:S01]  /*0670*/  LDC.64 R24, c[0x0][0x390] ;  /* 0x0000e400ff187b82 */ /* 0x000e220000000a00 */
[----:B------:R-:W1:Y:S07]  /*0680*/  LDCU UR4, c[0x0][0x3a8] ;  /* 0x00007500ff0477ac */ /* 0x000e6e0008000800 */
[----:B------:R-:W2:Y:S01]  /*0690*/  LDC.64 R22, c[0x0][0x3c8] ;  /* 0x0000f200ff167b82 */ /* 0x000ea20000000a00 */
[----:B------:R-:W-:-:S07]  /*06a0*/  IMAD.MOV.U32 R4, RZ, RZ, 0x1 ;  /* 0x00000001ff047424 */ /* 0x000fce00078e00ff */
[----:B------:R-:W3:Y:S01]  /*06b0*/  LDC.64 R12, c[0x0][0x3c0] ;  /* 0x0000f000ff0c7b82 */ /* 0x000ee20000000a00 */
[----:B-1----:R-:W-:Y:S01]  /*06c0*/  IMAD R0, R0, UR4, R2 ;  /* 0x0000000400007c24 */ /* 0x002fe2000f8e0202 */
[----:B------:R-:W1:Y:S03]  /*06d0*/  LDCU.64 UR4, c[0x0][0x3b0] ;  /* 0x00007600ff0477ac */ /* 0x000e660008000a00 */
[----:B0-----:R-:W-:-:S03]  /*06e0*/  IMAD.WIDE R24, R0, 0x8, R24 ;  /* 0x0000000800187825 */ /* 0x001fc600078e0218 */
[----:B------:R-:W0:Y:S03]  /*06f0*/  LDC R7, c[0x0][0x3c4] ;  /* 0x0000f100ff077b82 */ /* 0x000e260000000800 */
[----:B------:R-:W4:Y:S01]  /*0700*/  LDG.E.64 R24, desc[UR6][R24.64] ;  /* 0x0000000618187981 */ /* 0x000f22000c1e1b00 */
[----:B--2---:R-:W-:-:S08]  /*0710*/  DADD R22, R22, R22 ;  /* 0x0000000016167229 */ /* 0x004fd00000000016 */
[----:B-1----:R-:W-:-:S06]  /*0720*/  DMUL R2, R22, UR4 ;  /* 0x0000000416027c28 */ /* 0x002fcc0008000000 */
[----:B------:R-:W1:Y:S01]  /*0730*/  MUFU.RCP64H R5, R3 ;  /* 0x0000000300057308 */ /* 0x000e620000001800 */
[----:B0-----:R-:W-:Y:S01]  /*0740*/  FSETP.GEU.AND P1, PT, |R7|, 6.5827683646048100446e-37, PT ;  /* 0x036000000700780b */ /* 0x001fe20003f2e200 */
[----:B-1----:R-:W-:-:S08]  /*0750*/  DFMA R10, -R2, R4, 1 ;  /* 0x3ff00000020a742b */ /* 0x002fd00000000104 */
[----:B------:R-:W-:-:S08]  /*0760*/  DFMA R10, R10, R10, R10 ;  /* 0x0000000a0a0a722b */ /* 0x000fd0000000000a */
[----:B------:R-:W-:-:S08]  /*0770*/  DFMA R10, R4, R10, R4 ;  /* 0x0000000a040a722b */ /* 0x000fd00000000004 */
[----:B------:R-:W-:-:S08]  /*0780*/  DFMA R4, -R2, R10, 1 ;  /* 0x3ff000000204742b */ /* 0x000fd0000000010a */
[----:B------:R-:W-:-:S08]  /*0790*/  DFMA R4, R10, R4, R10 ;  /* 0x000000040a04722b */ /* 0x000fd0000000000a */
[----:B---3--:R-:W-:-:S08]  /*07a0*/  DMUL R14, R4, R12 ;  /* 0x0000000c040e7228 */ /* 0x008fd00000000000 */
[----:B------:R-:W-:-:S08]  /*07b0*/  DFMA R10, -R2, R14, R12 ;  /* 0x0000000e020a722b */ /* 0x000fd0000000010c */
[----:B------:R-:W-:-:S10]  /*07c0*/  DFMA R14, R4, R10, R14 ;  /* 0x0000000a040e722b */ /* 0x000fd4000000000e */
[----:B------:R-:W-:-:S05]  /*07d0*/  FFMA R4, RZ, R3, R15 ;  /* 0x00000003ff047223 */ /* 0x000fca000000000f */
[----:B------:R-:W-:Y:S01]  /*07e0*/  FSETP.GT.AND P0, PT, |R4|, 1.469367938527859385e-39, PT ;  /* 0x001000000400780b */ /* 0x000fe20003f04200 */
[----:B----4-:R-:W-:-:S08]  /*07f0*/  DADD R20, R30, -R24 ;  /* 0x000000001e147229 */ /* 0x010fd00000000818 */
[----:B------:R-:W-:-:S04]  /*0800*/  DMUL R20, R20, R8 ;  /* 0x0000000814147228 */ /* 0x000fc80000000000 */
[----:B------:R-:W-:Y:S07]  /*0810*/  @P0 BRA P1, `(.L_x_11) ;  /* 0x0000000000240947 */ /* 0x000fee0000800000 */
[----:B------:R-:W0:Y:S01]  /*0820*/  LDCU.64 UR4, c[0x0][0x3c0] ;  /* 0x00007800ff0477ac */ /* 0x000e220008000a00 */
[----:B------:R-:W-:Y:S01]  /*0830*/  MOV R11, R2 ;  /* 0x00000002000b7202 */ /* 0x000fe20000000f00 */
[----:B------:R-:W-:Y:S01]  /*0840*/  IMAD.MOV.U32 R10, RZ, RZ, R3 ;  /* 0x000000ffff0a7224 */ /* 0x000fe200078e0003 */
[----:B------:R-:W-:Y:S01]  /*0850*/  MOV R7, 0x890 ;  /* 0x0000089000077802 */ /* 0x000fe20000000f00 */
[----:B0-----:R-:W-:Y:S02]  /*0860*/  IMAD.U32 R8, RZ, RZ, UR4 ;  /* 0x00000004ff087e24 */ /* 0x001fe4000f8e00ff */
[----:B------:R-:W-:-:S07]  /*0870*/  IMAD.U32 R9, RZ, RZ, UR5 ;  /* 0x00000005ff097e24 */ /* 0x000fce000f8e00ff */
[----:B------:R-:W-:Y:S05]  /*0880*/  CALL.REL.NOINC `($__internal_0_$__cuda_sm20_div_rn_f64_full) ;  /* 0x0000000c00107944 */ /* 0x000fea0003c00000 */
[----:B------:R-:W-:Y:S01]  /*0890*/  MOV R14, R9 ;  /* 0x00000009000e7202 */ /* 0x000fe20000000f00 */
[----:B------:R-:W-:-:S07]  /*08a0*/  IMAD.MOV.U32 R15, RZ, RZ, R8 ;  /* 0x000000ffff0f7224 */ /* 0x000fce00078e0008 */
.L_x_11:
[----:B------:R-:W0:Y:S08]  /*08b0*/  LDC.64 R18, c[0x0][0x3a0] ;  /* 0x0000e800ff127b82 */ /* 0x000e300000000a00 */
[----:B------:R-:W1:Y:S01]  /*08c0*/  LDC.64 R2, c[0x0][0x3b0] ;  /* 0x0000ec00ff027b82 */ /* 0x000e620000000a00 */
[----:B------:R-:W-:Y:S01]  /*08d0*/  IMAD.MOV.U32 R4, RZ, RZ, 0x1 ;  /* 0x00000001ff047424 */ /* 0x000fe200078e00ff */
[----:B------:R-:W2:Y:S06]  /*08e0*/  LDCU.64 UR4, c[0x0][0x3c0] ;  /* 0x00007800ff0477ac */ /* 0x000eac0008000a00 */
[----:B------:R-:W2:Y:S01]  /*08f0*/  LDC.64 R16, c[0x0][0x3d0] ;  /* 0x0000f400ff107b82 */ /* 0x000ea20000000a00 */
[----:B0-----:R-:W-:-:S05]  /*0900*/  IMAD.WIDE R18, R6, 0x8, R18 ;  /* 0x0000000806127825 */ /* 0x001fca00078e0212 */
[----:B------:R-:W3:Y:S04]  /*0910*/  LDG.E.64 R10, desc[UR6][R18.64+0x8] ;  /* 0x00000806120a7981 */ /* 0x000ee8000c1e1b00 */
[----:B------:R-:W3:Y:S01]  /*0920*/  LDG.E.64 R8, desc[UR6][R18.64+-0x8] ;  /* 0xfffff80612087981 */ /* 0x000ee2000c1e1b00 */
[----:B-1----:R-:W-:-:S06]  /*0930*/  DMUL R2, R2, R2 ;  /* 0x0000000202027228 */ /* 0x002fcc0000000000 */
[----:B------:R-:W0:Y:S01]  /*0940*/  MUFU.RCP64H R5, R3 ;  /* 0x0000000300057308 */ /* 0x000e220000001800 */
[----:B--2---:R-:W-:-:S10]  /*0950*/  DMUL R16, R16, UR4 ;  /* 0x0000000410107c28 */ /* 0x004fd40008000000 */
[----:B------:R-:W-:Y:S01]  /*0960*/  FSETP.GEU.AND P1, PT, |R17|, 6.5827683646048100446e-37, PT ;  /* 0x036000001100780b */ /* 0x000fe20003f2e200 */
[----:B0-----:R-:W-:-:S08]  /*0970*/  DFMA R12, -R2, R4, 1 ;  /* 0x3ff00000020c742b */ /* 0x001fd00000000104 */
[----:B------:R-:W-:-:S08]  /*0980*/  DFMA R12, R12, R12, R12 ;  /* 0x0000000c0c0c722b */ /* 0x000fd0000000000c */
[----:B------:R-:W-:-:S08]  /*0990*/  DFMA R12, R4, R12, R4 ;  /* 0x0000000c040c722b */ /* 0x000fd00000000004 */
[----:B------:R-:W-:-:S08]  /*09a0*/  DFMA R4, -R2, R12, 1 ;  /* 0x3ff000000204742b */ /* 0x000fd0000000010c */
[----:B------:R-:W-:-:S08]  /*09b0*/  DFMA R4, R12, R4, R12 ;  /* 0x000000040c04722b */ /* 0x000fd0000000000c */
[----:B------:R-:W-:-:S08]  /*09c0*/  DMUL R12, R16, R4 ;  /* 0x00000004100c7228 */ /* 0x000fd00000000000 */
[----:B------:R-:W-:-:S08]  /*09d0*/  DFMA R34, -R2, R12, R16 ;  /* 0x0000000c0222722b */ /* 0x000fd00000000110 */
[----:B------:R-:W-:-:S10]  /*09e0*/  DFMA R4, R4, R34, R12 ;  /* 0x000000220404722b */ /* 0x000fd4000000000c */
[----:B------:R-:W-:-:S05]  /*09f0*/  FFMA R7, RZ, R3, R5 ;  /* 0x00000003ff077223 */ /* 0x000fca0000000005 */
[----:B------:R-:W-:Y:S01]  /*0a00*/  FSETP.GT.AND P0, PT, |R7|, 1.469367938527859385e-39, PT ;  /* 0x001000000700780b */ /* 0x000fe20003f04200 */
[----:B---3--:R-:W-:-:S08]  /*0a10*/  DADD R8, R10, -R8 ;  /* 0x000000000a087229 */ /* 0x008fd00000000808 */
[----:B------:R-:W-:-:S04]  /*0a20*/  DMUL R14, R8, R14 ;  /* 0x0000000e080e7228 */ /* 0x000fc80000000000 */
[----:B------:R-:W-:Y:S07]  /*0a30*/  @P0 BRA P1, `(.L_x_12) ;  /* 0x0000000000200947 */ /* 0x000fee0000800000 */
[----:B------:R-:W-:Y:S01]  /*0a40*/  IMAD.MOV.U32 R11, RZ, RZ, R2 ;  /* 0x000000ffff0b7224 */ /* 0x000fe200078e0002 */
[----:B------:R-:W-:Y:S01]  /*0a50*/  MOV R10, R3 ;  /* 0x00000003000a7202 */ /* 0x000fe20000000f00 */
[----:B------:R-:W-:Y:S01]  /*0a60*/  IMAD.MOV.U32 R8, RZ, RZ, R16 ;  /* 0x000000ffff087224 */ /* 0x000fe200078e0010 */
[----:B------:R-:W-:Y:S01]  /*0a70*/  MOV R7, 0xaa0 ;  /* 0x00000aa000077802 */ /* 0x000fe20000000f00 */
[----:B------:R-:W-:-:S07]  /*0a80*/  IMAD.MOV.U32 R9, RZ, RZ, R17 ;  /* 0x000000ffff097224 */ /* 0x000fce00078e0011 */
[----:B------:R-:W-:Y:S05]  /*0a90*/  CALL.REL.NOINC `($__internal_0_$__cuda_sm20_div_rn_f64_full) ;  /* 0x00000008008c7944 */ /* 0x000fea0003c00000 */
[----:B------:R-:W-:Y:S01]  /*0aa0*/  IMAD.MOV.U32 R4, RZ, RZ, R9 ;  /* 0x000000ffff047224 */ /* 0x000fe200078e0009 */
[----:B------:R-:W-:-:S07]  /*0ab0*/  MOV R5, R8 ;  /* 0x0000000800057202 */ /* 0x000fce0000000f00 */
.L_x_12:
[----:B------:R-:W2:Y:S01]  /*0ac0*/  LDG.E.64 R8, desc[UR6][R32.64+0x8] ;  /* 0x0000080620087981 */ /* 0x000ea2000c1e1b00 */
[----:B------:R-:W0:Y:S01]  /*0ad0*/  LDC.64 R34, c[0x0][0x3b8] ;  /* 0x0000ee00ff227b82 */ /* 0x000e220000000a00 */
[----:B------:R-:W-:Y:S01]  /*0ae0*/  IMAD.MOV.U32 R2, RZ, RZ, 0x1 ;  /* 0x00000001ff027424 */ /* 0x000fe200078e00ff */
[----:B------:R-:W-:Y:S01]  /*0af0*/  FSETP.GEU.AND P1, PT, |R17|, 6.5827683646048100446e-37, PT ;  /* 0x036000001100780b */ /* 0x000fe20003f2e200 */
[----:B0-----:R-:W-:-:S06]  /*0b00*/  DMUL R34, R34, R34 ;  /* 0x0000002222227228 */ /* 0x001fcc0000000000 */
[----:B------:R-:W0:Y:S02]  /*0b10*/  MUFU.RCP64H R3, R35 ;  /* 0x0000002300037308 */ /* 0x000e240000001800 */
[----:B0-----:R-:W-:-:S08]  /*0b20*/  DFMA R10, -R34, R2, 1 ;  /* 0x3ff00000220a742b */ /* 0x001fd00000000102 */
[----:B------:R-:W-:-:S08]  /*0b30*/  DFMA R10, R10, R10, R10 ;  /* 0x0000000a0a0a722b */ /* 0x000fd0000000000a */
[----:B------:R-:W-:-:S08]  /*0b40*/  DFMA R10, R2, R10, R2 ;  /* 0x0000000a020a722b */ /* 0x000fd00000000002 */
[----:B------:R-:W-:-:S08]  /*0b50*/  DFMA R2, -R34, R10, 1 ;  /* 0x3ff000002202742b */ /* 0x000fd0000000010a */
[----:B------:R-:W-:-:S08]  /*0b60*/  DFMA R2, R10, R2, R10 ;  /* 0x000000020a02722b */ /* 0x000fd0000000000a */
[----:B------:R-:W-:-:S08]  /*0b70*/  DMUL R10, R16, R2 ;  /* 0x00000002100a7228 */ /* 0x000fd00000000000 */
[----:B------:R-:W-:-:S08]  /*0b80*/  DFMA R12, -R34, R10, R16 ;  /* 0x0000000a220c722b */ /* 0x000fd00000000110 */
[----:B------:R-:W-:Y:S02]  /*0b90*/  DFMA R2, R2, R12, R10 ;  /* 0x0000000c0202722b */ /* 0x000fe4000000000a */
[----:B------:R-:W-:-:S08]  /*0ba0*/  DADD R12, R30, R30 ;  /* 0x000000001e0c7229 */ /* 0x000fd0000000001e */
[----:B------:R-:W-:-:S05]  /*0bb0*/  FFMA R7, RZ, R35, R3 ;  /* 0x00000023ff077223 */ /* 0x000fca0000000003 */
[----:B------:R-:W-:Y:S01]  /*0bc0*/  FSETP.GT.AND P0, PT, |R7|, 1.469367938527859385e-39, PT ;  /* 0x001000000700780b */ /* 0x000fe20003f04200 */
[----:B--2---:R-:W-:-:S08]  /*0bd0*/  DADD R8, R8, -R12 ;  /* 0x0000000008087229 */ /* 0x004fd0000000080c */
[----:B------:R-:W-:-:S04]  /*0be0*/  DADD R36, R36, R8 ;  /* 0x0000000024247229 */ /* 0x000fc80000000008 */
[----:B------:R-:W-:Y:S07]  /*0bf0*/  @P0 BRA P1, `(.L_x_13) ;  /* 0x0000000000200947 */ /* 0x000fee0000800000 */
[----:B------:R-:W-:Y:S01]  /*0c00*/  IMAD.MOV.U32 R8, RZ, RZ, R16 ;  /* 0x000000ffff087224 */ /* 0x000fe200078e0010 */
[----:B------:R-:W-:Y:S01]  /*0c10*/  MOV R11, R34 ;  /* 0x00000022000b7202 */ /* 0x000fe20000000f00 */
[----:B------:R-:W-:Y:S01]  /*0c20*/  IMAD.MOV.U32 R9, RZ, RZ, R17 ;  /* 0x000000ffff097224 */ /* 0x000fe200078e0011 */
[----:B------:R-:W-:Y:S01]  /*0c30*/  MOV R7, 0xc60 ;  /* 0x00000c6000077802 */ /* 0x000fe20000000f00 */
[----:B------:R-:W-:-:S07]  /*0c40*/  IMAD.MOV.U32 R10, RZ, RZ, R35 ;  /* 0x000000ffff0a7224 */ /* 0x000fce00078e0023 */
[----:B------:R-:W-:Y:S05]  /*0c50*/  CALL.REL.NOINC `($__internal_0_$__cuda_sm20_div_rn_f64_full) ;  /* 0x00000008001c7944 */ /* 0x000fea0003c00000 */
[----:B------:R-:W-:Y:S02]  /*0c60*/  IMAD.MOV.U32 R2, RZ, RZ, R9 ;  /* 0x000000ffff027224 */ /* 0x000fe400078e0009 */
[----:B------:R-:W-:-:S07]  /*0c70*/  IMAD.MOV.U32 R3, RZ, RZ, R8 ;  /* 0x000000ffff037224 */ /* 0x000fce00078e0008 */
.L_x_13:
[----:B------:R-:W0:Y:S01]  /*0c80*/  LDC R9, c[0x0][0x3a8] ;  /* 0x0000ea00ff097b82 */ /* 0x000e220000000800 */
[----:B------:R-:W-:Y:S01]  /*0c90*/  DADD R26, R30, -R26 ;  /* 0x000000001e1a7229 */ /* 0x000fe2000000081a */
[----:B------:R-:W1:Y:S01]  /*0ca0*/  LDCU UR9, c[0x0][0x3b4] ;  /* 0x00007680ff0977ac */ /* 0x000e620008000800 */
[----:B------:R-:W2:Y:S05]  /*0cb0*/  LDCU.64 UR4, c[0x0][0x3c0] ;  /* 0x00007800ff0477ac */ /* 0x000eaa0008000a00 */
[----:B------:R-:W3:Y:S08]  /*0cc0*/  LDC.64 R10, c[0x0][0x380] ;  /* 0x0000e000ff0a7b82 */ /* 0x000ef00000000a00 */
[----:B------:R-:W4:Y:S01]  /*0cd0*/  LDC.64 R16, c[0x0][0x3b0] ;  /* 0x0000ec00ff107b82 */ /* 0x000f220000000a00 */
[----:B0-----:R-:W-:-:S06]  /*0ce0*/  IMAD.WIDE R8, R9, 0x8, R32 ;  /* 0x0000000809087825 */ /* 0x001fcc00078e0220 */
[----:B------:R-:W2:Y:S01]  /*0cf0*/  LDG.E.64 R8, desc[UR6][R8.64] ;  /* 0x0000000608087981 */ /* 0x000ea2000c1e1b00 */
[----:B------:R-:W-:Y:S01]  /*0d00*/  DADD R20, -R20, R26 ;  /* 0x0000000014147229 */ /* 0x000fe2000000011a */
[----:B---3--:R-:W-:-:S07]  /*0d10*/  IMAD.WIDE R10, R6, 0x8, R10 ;  /* 0x00000008060a7825 */ /* 0x008fce00078e020a */
[----:B------:R-:W-:-:S08]  /*0d20*/  DADD R14, -R14, R20 ;  /* 0x000000000e0e7229 */ /* 0x000fd00000000114 */
[----:B------:R-:W-:Y:S02]  /*0d30*/  DFMA R14, R36, R4, R14 ;  /* 0x00000004240e722b */ /* 0x000fe4000000000e */
[----:B--2---:R-:W-:-:S08]  /*0d40*/  DADD R12, -R12, R8 ;  /* 0x000000000c0c7229 */ /* 0x004fd00000000108 */
[----:B------:R-:W-:-:S08]  /*0d50*/  DADD R12, R24, R12 ;  /* 0x00000000180c7229 */ /* 0x000fd0000000000c */
[----:B------:R-:W-:-:S07]  /*0d60*/  DFMA R12, R12, R2, R14 ;  /* 0x000000020c0c722b */ /* 0x000fce000000000e */
[----:B------:R0:W-:Y:S04]  /*0d70*/  STG.E.64 desc[UR6][R10.64], R12 ;  /* 0x0000000c0a007986 */ /* 0x0001e8000c101b06 */
[----:B------:R-:W2:Y:S04]  /*0d80*/  LDG.E.64 R32, desc[UR6][R32.64] ;  /* 0x0000000620207981 */ /* 0x000ea8000c1e1b00 */
[----:B------:R3:W5:Y:S01]  /*0d90*/  LDG.E.64 R20, desc[UR6][R28.64] ;  /* 0x000000061c147981 */ /* 0x000762000c1e1b00 */
[----:B-1----:R-:W4:Y:S01]  /*0da0*/  MUFU.RCP64H R9, UR9 ;  /* 0x0000000900097d08 */ /* 0x002f220008001800 */
[----:B------:R-:W-:Y:S01]  /*0db0*/  MOV R8, 0x1 ;  /* 0x0000000100087802 */ /* 0x000fe20000000f00 */
[----:B------:R-:W-:Y:S05]  /*0dc0*/  BSSY.RECONVERGENT B1, `(.L_x_14) ;  /* 0x0000015000017945 */ /* 0x000fea0003800200 */
[----:B----4-:R-:W-:-:S08]  /*0dd0*/  DFMA R14, R8, -R16, 1 ;  /* 0x3ff00000080e742b */ /* 0x010fd00000000810 */
[----:B------:R-:W-:-:S08]  /*0de0*/  DFMA R14, R14, R14, R14 ;  /* 0x0000000e0e0e722b */ /* 0x000fd0000000000e */
[----:B------:R-:W-:-:S08]  /*0df0*/  DFMA R14, R8, R14, R8 ;  /* 0x0000000e080e722b */ /* 0x000fd00000000008 */
[----:B------:R-:W-:-:S08]  /*0e00*/  DFMA R8, R14, -R16, 1 ;  /* 0x3ff000000e08742b */ /* 0x000fd00000000810 */
[----:B0-----:R-:W-:Y:S02]  /*0e10*/  DFMA R12, R14, R8, R14 ;  /* 0x000000080e0c722b */ /* 0x001fe4000000000e */
[----:B--2---:R-:W-:-:S08]  /*0e20*/  DMUL R8, R32, UR4 ;  /* 0x0000000420087c28 */ /* 0x004fd00008000000 */
[----:B------:R-:W-:Y:S02]  /*0e30*/  DMUL R14, R12, R8 ;  /* 0x000000080c0e7228 */ /* 0x000fe40000000000 */
[----:B------:R-:W-:-:S06]  /*0e40*/  FSETP.GEU.AND P1, PT, |R9|, 6.5827683646048100446e-37, PT ;  /* 0x036000000900780b */ /* 0x000fcc0003f2e200 */
[----:B------:R-:W-:-:S08]  /*0e50*/  DFMA R10, R14, -R16, R8 ;  /* 0x800000100e0a722b */ /* 0x000fd00000000008 */
[----:B------:R-:W-:-:S10]  /*0e60*/  DFMA R14, R12, R10, R14 ;  /* 0x0000000a0c0e722b */ /* 0x000fd4000000000e */
[----:B------:R-:W-:-:S05]  /*0e70*/  FFMA R7, RZ, UR9, R15 ;  /* 0x00000009ff077c23 */ /* 0x000fca000800000f */
[----:B------:R-:W-:-:S13]  /*0e80*/  FSETP.GT.AND P0, PT, |R7|, 1.469367938527859385e-39, PT ;  /* 0x001000000700780b */ /* 0x000fda0003f04200 */
[----:B---3--:R-:W-:Y:S05]  /*0e90*/  @P0 BRA P1, `(.L_x_15) ;  /* 0x00000000001c0947 */ /* 0x008fea0000800000 */
[----:B------:R-:W0:Y:S01]  /*0ea0*/  LDCU.64 UR4, c[0x0][0x3b0] ;  /* 0x00007600ff0477ac */ /* 0x000e220008000a00 */
[----:B------:R-:W-:Y:S01]  /*0eb0*/  MOV R7, 0xef0 ;  /* 0x00000ef000077802 */ /* 0x000fe20000000f00 */
[----:B0-----:R-:W-:Y:S02]  /*0ec0*/  IMAD.U32 R11, RZ, RZ, UR4 ;  /* 0x00000004ff0b7e24 */ /* 0x001fe4000f8e00ff */
[----:B------:R-:W-:-:S07]  /*0ed0*/  IMAD.U32 R10, RZ, RZ, UR5 ;  /* 0x00000005ff0a7e24 */ /* 0x000fce000f8e00ff */
[----:B-----5:R-:W-:Y:S05]  /*0ee0*/  CALL.REL.NOINC `($__internal_0_$__cuda_sm20_div_rn_f64_full) ;  /* 0x0000000400787944 */ /* 0x020fea0003c00000 */
[----:B------:R-:W-:Y:S01]  /*0ef0*/  IMAD.MOV.U32 R14, RZ, RZ, R9 ;  /* 0x000000ffff0e7224 */ /* 0x000fe200078e0009 */
[----:B------:R-:W-:-:S07]  /*0f00*/  MOV R15, R8 ;  /* 0x00000008000f7202 */ /* 0x000fce0000000f00 */
.L_x_15:
[----:B------:R-:W-:Y:S05]  /*0f10*/  BSYNC.RECONVERGENT B1 ;  /* 0x0000000000017941 */ /* 0x000fea0003800200 */
.L_x_14:
[----:B------:R-:W2:Y:S01]  /*0f20*/  LDG.E.64 R12, desc[UR6][R28.64+-0x8] ;  /* 0xfffff8061c0c7981 */ /* 0x000ea2000c1e1b00 */
[----:B------:R-:W0:Y:S01]  /*0f30*/  LDCU UR9, c[0x0][0x3bc] ;  /* 0x00007780ff0977ac */ /* 0x000e220008000800 */
[----:B------:R-:W1:Y:S01]  /*0f40*/  LDC.64 R10, c[0x0][0x3b8] ;  /* 0x0000ee00ff0a7b82 */ /* 0x000e620000000a00 */
[----:B------:R-:W-:Y:S01]  /*0f50*/  IMAD.MOV.U32 R8, RZ, RZ, 0x1 ;  /* 0x00000001ff087424 */ /* 0x000fe200078e00ff */
[----:B------:R-:W-:Y:S01]  /*0f60*/  BSSY.RECONVERGENT B1, `(.L_x_16) ;  /* 0x000001c000017945 */ /* 0x000fe20003800200 */
[----:B------:R-:W3:Y:S01]  /*0f70*/  LDCU.64 UR4, c[0x0][0x3c0] ;  /* 0x00007800ff0477ac */ /* 0x000ee20008000a00 */
[----:B0-----:R-:W1:Y:S03]  /*0f80*/  MUFU.RCP64H R9, UR9 ;  /* 0x0000000900097d08 */ /* 0x001e660008001800 */
[----:B-1----:R-:W-:-:S08]  /*0f90*/  DFMA R16, R8, -R10, 1 ;  /* 0x3ff000000810742b */ /* 0x002fd0000000080a */
[----:B------:R-:W-:-:S08]  /*0fa0*/  DFMA R16, R16, R16, R16 ;  /* 0x000000101010722b */ /* 0x000fd00000000010 */
[----:B------:R-:W-:Y:S02]  /*0fb0*/  DFMA R8, R8, R16, R8 ;  /* 0x000000100808722b */ /* 0x000fe40000000008 */
[----:B---3-5:R-:W-:-:S06]  /*0fc0*/  DMUL R16, R20, UR4 ;  /* 0x0000000414107c28 */ /* 0x028fcc0008000000 */
[----:B------:R-:W-:-:S04]  /*0fd0*/  DFMA R24, R8, -R10, 1 ;  /* 0x3ff000000818742b */ /* 0x000fc8000000080a */
[----:B------:R-:W-:-:S04]  /*0fe0*/  FSETP.GEU.AND P1, PT, |R17|, 6.5827683646048100446e-37, PT ;  /* 0x036000001100780b */ /* 0x000fc80003f2e200 */
[----:B------:R-:W-:-:S08]  /*0ff0*/  DFMA R24, R8, R24, R8 ;  /* 0x000000180818722b */ /* 0x000fd00000000008 */
[----:B------:R-:W-:-:S08]  /*1000*/  DMUL R8, R24, R16 ;  /* 0x0000001018087228 */ /* 0x000fd00000000000 */
[----:B------:R-:W-:-:S08]  /*1010*/  DFMA R10, R8, -R10, R16 ;  /* 0x8000000a080a722b */ /* 0x000fd00000000010 */
[----:B------:R-:W-:-:S10]  /*1020*/  DFMA R8, R24, R10, R8 ;  /* 0x0000000a1808722b */ /* 0x000fd40000000008 */
[----:B------:R-:W-:-:S05]  /*1030*/  FFMA R7, RZ, UR9, R9 ;  /* 0x00000009ff077c23 */ /* 0x000fca0008000009 */
[----:B------:R-:W-:Y:S01]  /*1040*/  FSETP.GT.AND P0, PT, |R7|, 1.469367938527859385e-39, PT ;  /* 0x001000000700780b */ /* 0x000fe20003f04200 */
[----:B--2---:R-:W-:-:S08]  /*1050*/  DADD R10, R20, -R12 ;  /* 0x00000000140a7229 */ /* 0x004fd0000000080c */
[----:B------:R-:W-:-:S04]  /*1060*/  DMUL R14, R10, R14 ;  /* 0x0000000e0a0e7228 */ /* 0x000fc80000000000 */
[----:B------:R-:W-:Y:S07]  /*1070*/  @P0 BRA P1, `(.L_x_17) ;  /* 0x0000000000280947 */ /* 0x000fee0000800000 */
[----:B------:R-:W0:Y:S01]  /*1080*/  LDCU.64 UR4, c[0x0][0x3b8] ;  /* 0x00007700ff0477ac */ /* 0x000e220008000a00 */
[----:B------:R-:W-:Y:S01]  /*1090*/  IMAD.MOV.U32 R8, RZ, RZ, R16 ;  /* 0x000000ffff087224 */ /* 0x000fe200078e0010 */
[----:B------:R-:W-:Y:S01]  /*10a0*/  MOV R7, 0x10f0 ;  /* 0x000010f000077802 */ /* 0x000fe20000000f00 */
[----:B------:R-:W-:Y:S01]  /*10b0*/  IMAD.MOV.U32 R9, RZ, RZ, R17 ;  /* 0x000000ffff097224 */ /* 0x000fe200078e0011 */
[----:B0-----:R-:W-:Y:S01]  /*10c0*/  MOV R11, UR4 ;  /* 0x00000004000b7c02 */ /* 0x001fe20008000f00 */
[----:B------:R-:W-:-:S07]  /*10d0*/  IMAD.U32 R10, RZ, RZ, UR5 ;  /* 0x00000005ff0a7e24 */ /* 0x000fce000f8e00ff */
[----:B------:R-:W-:Y:S05]  /*10e0*/  CALL.REL.NOINC `($__internal_0_$__cuda_sm20_div_rn_f64_full) ;  /* 0x0000000000f87944 */ /* 0x000fea0003c00000 */
[----:B------:R-:W-:-:S04]  /*10f0*/  LOP3.LUT R9, R9, R8, RZ, 0x3c, !PT ;  /* 0x0000000809097212 */ /* 0x000fc800078e3cff */
[----:B------:R-:W-:-:S04]  /*1100*/  LOP3.LUT R8, R9, R8, RZ, 0x3c, !PT ;  /* 0x0000000809087212 */ /* 0x000fc800078e3cff */
[----:B------:R-:W-:-:S07]  /*1110*/  LOP3.LUT R9, R9, R8, RZ, 0x3c, !PT ;  /* 0x0000000809097212 */ /* 0x000fce00078e3cff */
.L_x_17:
[----:B------:R-:W-:Y:S05]  /*1120*/  BSYNC.RECONVERGENT B1 ;  /* 0x0000000000017941 */ /* 0x000fea0003800200 */
.L_x_16:
[----:B------:R-:W0:Y:S01]  /*1130*/  LDC.64 R16, c[0x0][0x398] ;  /* 0x0000e600ff107b82 */ /* 0x000e220000000a00 */
[----:B------:R-:W1:Y:S01]  /*1140*/  LDCU.64 UR4, c[0x0][0x3b8] ;  /* 0x00007700ff0477ac */ /* 0x000e620008000a00 */
[----:B------:R-:W-:-:S06]  /*1150*/  IMAD.MOV.U32 R10, RZ, RZ, 0x1 ;  /* 0x00000001ff0a7424 */ /* 0x000fcc00078e00ff */
[----:B------:R-:W2:Y:S01]  /*1160*/  LDC R7, c[0x0][0x3c4] ;  /* 0x0000f100ff077b82 */ /* 0x000ea20000000800 */
[----:B0-----:R-:W-:-:S06]  /*1170*/  IMAD.WIDE R16, R0, 0x8, R16 ;  /* 0x0000000800107825 */ /* 0x001fcc00078e0210 */
[----:B------:R-:W3:Y:S01]  /*1180*/  LDG.E.64 R16, desc[UR6][R16.64] ;  /* 0x0000000610107981 */ /* 0x000ee2000c1e1b00 */
[----:B-1----:R-:W-:Y:S01]  /*1190*/  DMUL R24, R22, UR4 ;  /* 0x0000000416187c28 */ /* 0x002fe20008000000 */
[----:B------:R-:W0:Y:S01]  /*11a0*/  LDCU.64 UR4, c[0x0][0x3c0] ;  /* 0x00007800ff0477ac */ /* 0x000e220008000a00 */
[----:B--2---:R-:W-:-:S04]  /*11b0*/  FSETP.GEU.AND P1, PT, |R7|, 6.5827683646048100446e-37, PT ;  /* 0x036000000700780b */ /* 0x004fc80003f2e200 */
[----:B------:R-:W1:Y:S02]  /*11c0*/  MUFU.RCP64H R11, R25 ;  /* 0x00000019000b7308 */ /* 0x000e640000001800 */
[----:B-1----:R-:W-:-:S08]  /*11d0*/  DFMA R22, -R24, R10, 1 ;  /* 0x3ff000001816742b */ /* 0x002fd0000000010a */
[----:B------:R-:W-:-:S08]  /*11e0*/  DFMA R22, R22, R22, R22 ;  /* 0x000000161616722b */ /* 0x000fd00000000016 */
[----:B------:R-:W-:-:S08]  /*11f0*/  DFMA R22, R10, R22, R10 ;  /* 0x000000160a16722b */ /* 0x000fd0000000000a */
[----:B------:R-:W-:-:S08]  /*1200*/  DFMA R10, -R24, R22, 1 ;  /* 0x3ff00000180a742b */ /* 0x000fd00000000116 */
[----:B------:R-:W-:-:S08]  /*1210*/  DFMA R10, R22, R10, R22 ;  /* 0x0000000a160a722b */ /* 0x000fd00000000016 */
[----:B0-----:R-:W-:-:S08]  /*1220*/  DMUL R22, R10, UR4 ;  /* 0x000000040a167c28 */ /* 0x001fd00008000000 */
[----:B------:R-:W-:-:S08]  /*1230*/  DFMA R26, -R24, R22, UR4 ;  /* 0x00000004181a7e2b */ /* 0x000fd00008000116 */
[----:B------:R-:W-:-:S10]  /*1240*/  DFMA R10, R10, R26, R22 ;  /* 0x0000001a0a0a722b */ /* 0x000fd40000000016 */
[----:B------:R-:W-:-:S05]  /*1250*/  FFMA R26, RZ, R25, R11 ;  /* 0x00000019ff1a7223 */ /* 0x000fca000000000b */
[----:B------:R-:W-:Y:S01]  /*1260*/  FSETP.GT.AND P0, PT, |R26|, 1.469367938527859385e-39, PT ;  /* 0x001000001a00780b */ /* 0x000fe20003f04200 */
[----:B---3--:R-:W-:-:S08]  /*1270*/  DADD R22, R20, -R16 ;  /* 0x0000000014167229 */ /* 0x008fd00000000810 */
        /* <DEDUP_REMOVED lines=9> */
[----:B------:R-:W-:Y:S01]  /*1310*/  IMAD.MOV.U32 R10, RZ, RZ, R9 ;  /* 0x000000ffff0a7224 */ /* 0x000fe200078e0009 */
[----:B------:R-:W-:-:S07]  /*1320*/  MOV R11, R8 ;  /* 0x00000008000b7202 */ /* 0x000fce0000000f00 */
.L_x_18:
[----:B------:R-:W0:Y:S01]  /*1330*/  LDC.64 R8, c[0x0][0x3a0] ;  /* 0x0000e800ff087b82 */ /* 0x000e220000000a00 */
[----:B------:R-:W2:Y:S07]  /*1340*/  LDG.E.64 R24, desc[UR6][R28.64+0x8] ;  /* 0x000008061c187981 */ /* 0x000eae000c1e1b00 */
[----:B------:R-:W1:Y:S01]  /*1350*/  LDC R27, c[0x0][0x3a8] ;  /* 0x0000ea00ff1b7b82 */ /* 0x000e620000000800 */
[----:B------:R-:W-:-:S07]  /*1360*/  DADD R14, R20, -R14 ;  /* 0x00000000140e7229 */ /* 0x000fce000000080e */
[----:B------:R-:W3:Y:S01]  /*1370*/  LDC.64 R30, c[0x0][0x388] ;  /* 0x0000e200ff1e7b82 */ /* 0x000ee20000000a00 */
[----:B0-----:R-:W-:-:S06]  /*1380*/  IMAD.WIDE R8, R0, 0x8, R8 ;  /* 0x0000000800087825 */ /* 0x001fcc00078e0208 */
[----:B------:R-:W4:Y:S01]  /*1390*/  LDG.E.64 R8, desc[UR6][R8.64] ;  /* 0x0000000608087981 */ /* 0x000f22000c1e1b00 */
[----:B-1----:R-:W-:-:S04]  /*13a0*/  IMAD.WIDE R18, R27, 0x8, R18 ;  /* 0x000000081b127825 */ /* 0x002fc800078e0212 */
[----:B------:R-:W-:Y:S02]  /*13b0*/  IMAD.WIDE R26, R27, 0x8, R28 ;  /* 0x000000081b1a7825 */ /* 0x000fe400078e021c */
[----:B------:R-:W4:Y:S04]  /*13c0*/  LDG.E.64 R18, desc[UR6][R18.64] ;  /* 0x0000000612127981 */ /* 0x000f28000c1e1b00 */
[----:B------:R-:W5:Y:S01]  /*13d0*/  LDG.E.64 R26, desc[UR6][R26.64] ;  /* 0x000000061a1a7981 */ /* 0x000f62000c1e1b00 */
[----:B------:R-:W-:Y:S02]  /*13e0*/  DADD R20, R20, R20 ;  /* 0x0000000014147229 */ /* 0x000fe40000000014 */
[----:B------:R-:W-:Y:S01]  /*13f0*/  DADD R22, -R22, R14 ;  /* 0x0000000016167229 */ /* 0x000fe2000000010e */
[----:B---3--:R-:W-:-:S05]  /*1400*/  IMAD.WIDE R30, R6, 0x8, R30 ;  /* 0x00000008061e7825 */ /* 0x008fca00078e021e */
[----:B--2---:R-:W-:-:S08]  /*1410*/  DADD R24, R24, -R20 ;  /* 0x0000000018187229 */ /* 0x004fd00000000814 */
[----:B------:R-:W-:Y:S02]  /*1420*/  DADD R24, R12, R24 ;  /* 0x000000000c187229 */ /* 0x000fe40000000018 */
[----:B----4-:R-:W-:Y:S02]  /*1430*/  DADD R14, R18, -R8 ;  /* 0x00000000120e7229 */ /* 0x010fe40000000808 */
[----:B-----5:R-:W-:-:S06]  /*1440*/  DADD R20, -R20, R26 ;  /* 0x0000000014147229 */ /* 0x020fcc000000011a */
[----:B------:R-:W-:Y:S02]  /*1450*/  DFMA R14, R14, -R10, R22 ;  /* 0x8000000a0e0e722b */ /* 0x000fe40000000016 */
[----:B------:R-:W-:-:S06]  /*1460*/  DADD R20, R16, R20 ;  /* 0x0000000010147229 */ /* 0x000fcc0000000014 */
[----:B------:R-:W-:-:S08]  /*1470*/  DFMA R14, R24, R4, R14 ;  /* 0x00000004180e722b */ /* 0x000fd0000000000e */
[----:B------:R-:W-:-:S07]  /*1480*/  DFMA R14, R20, R2, R14 ;  /* 0x00000002140e722b */ /* 0x000fce000000000e */
[----:B------:R0:W-:Y:S04]  /*1490*/  STG.E.64 desc[UR6][R30.64], R14 ;  /* 0x0000000e1e007986 */ /* 0x0001e8000c101b06 */
.L_x_6:
[----:B------:R-:W-:Y:S05]  /*14a0*/  BSYNC.RECONVERGENT B0 ;  /* 0x0000000000007941 */ /* 0x000fea0003800200 */
.L_x_5:
[----:B------:R-:W-:Y:S06]  /*14b0*/  BAR.SYNC.DEFER_BLOCKING 0x0 ;  /* 0x0000000000007b1d */ /* 0x000fec0000010000 */
[----:B------:R-:W-:Y:S05]  /*14c0*/  EXIT ;  /* 0x000000000000794d */ /* 0x000fea0003800000 */
        .weak           $__internal_0_$__cuda_sm20_div_rn_f64_full
        .type           $__internal_0_$__cuda_sm20_div_rn_f64_full,@function
        .size           $__internal_0_$__cuda_sm20_div_rn_f64_full,(.L_x_54 - $__internal_0_$__cuda_sm20_div_rn_f64_full)
$__internal_0_$__cuda_sm20_div_rn_f64_full:
[----:B------:R-:W-:Y:S01]  /*14d0*/  IMAD.MOV.U32 R43, RZ, RZ, R9 ;  /* 0x000000ffff2b7224 */ /* 0x000fe200078e0009 */
[C---:B------:R-:W-:Y:S01]  /*14e0*/  FSETP.GEU.AND P0, PT, |R10|.reuse, 1.469367938527859385e-39, PT ;  /* 0x001000000a00780b */ /* 0x040fe20003f0e200 */
[----:B------:R-:W-:Y:S01]  /*14f0*/  IMAD.MOV.U32 R42, RZ, RZ, R8 ;  /* 0x000000ffff2a7224 */ /* 0x000fe200078e0008 */
[----:B------:R-:W-:Y:S01]  /*1500*/  LOP3.LUT R8, R10, 0x800fffff, RZ, 0xc0, !PT ;  /* 0x800fffff0a087812 */ /* 0x000fe200078ec0ff */
[--C-:B------:R-:W-:Y:S01]  /*1510*/  IMAD.MOV.U32 R34, RZ, RZ, R11.reuse ;  /* 0x000000ffff227224 */ /* 0x100fe200078e000b */
[C---:B------:R-:W-:Y:S01]  /*1520*/  FSETP.GEU.AND P2, PT, |R43|.reuse, 1.469367938527859385e-39, PT ;  /* 0x001000002b00780b */ /* 0x040fe20003f4e200 */
[----:B------:R-:W-:Y:S01]  /*1530*/  IMAD.MOV.U32 R40, RZ, RZ, R11 ;  /* 0x000000ffff287224 */ /* 0x000fe200078e000b */
[----:B------:R-:W-:Y:S01]  /*1540*/  MOV R35, R10 ;  /* 0x0000000a00237202 */ /* 0x000fe20000000f00 */
[----:B------:R-:W-:Y:S01]  /*1550*/  IMAD.MOV.U32 R46, RZ, RZ, R42 ;  /* 0x000000ffff2e7224 */ /* 0x000fe200078e002a */
[----:B------:R-:W-:Y:S01]  /*1560*/  LOP3.LUT R41, R8, 0x3ff00000, RZ, 0xfc, !PT ;  /* 0x3ff0000008297812 */ /* 0x000fe200078efcff */
[----:B------:R-:W-:Y:S01]  /*1570*/  BSSY.RECONVERGENT B2, `(.L_x_19) ;  /* 0x0000056000027945 */ /* 0x000fe20003800200 */
[----:B------:R-:W-:-:S02]  /*1580*/  LOP3.LUT R8, R43, 0x7ff00000, RZ, 0xc0, !PT ;  /* 0x7ff000002b087812 */ /* 0x000fc400078ec0ff */
[----:B------:R-:W-:Y:S01]  /*1590*/  LOP3.LUT R10, R10, 0x7ff00000, RZ, 0xc0, !PT ;  /* 0x7ff000000a0a7812 */ /* 0x000fe200078ec0ff */
[----:B------:R-:W-:-:S03]  /*15a0*/  @!P0 DMUL R40, R34, 8.98846567431157953865e+307 ;  /* 0x7fe0000022288828 */ /* 0x000fc60000000000 */
[C---:B------:R-:W-:Y:S02]  /*15b0*/  ISETP.GE.U32.AND P1, PT, R8.reuse, R10, PT ;  /* 0x0000000a0800720c */ /* 0x040fe40003f26070 */
[----:B------:R-:W-:Y:S01]  /*15c0*/  @!P2 LOP3.LUT R9, R35, 0x7ff00000, RZ, 0xc0, !PT ;  /* 0x7ff000002309a812 */ /* 0x000fe200078ec0ff */
[----:B------:R-:W0:Y:S01]  /*15d0*/  MUFU.RCP64H R39, R41 ;  /* 0x0000002900277308 */ /* 0x000e220000001800 */
[----:B------:R-:W-:Y:S02]  /*15e0*/  @!P2 MOV R44, RZ ;  /* 0x000000ff002ca202 */ /* 0x000fe40000000f00 */
[----:B------:R-:W-:Y:S01]  /*15f0*/  @!P2 ISETP.GE.U32.AND P3, PT, R8, R9, PT ;  /* 0x000000090800a20c */ /* 0x000fe20003f66070 */
[----:B------:R-:W-:Y:S01]  /*1600*/  IMAD.MOV.U32 R9, RZ, RZ, 0x1ca00000 ;  /* 0x1ca00000ff097424 */ /* 0x000fe200078e00ff */
[----:B------:R-:W-:-:S04]  /*1610*/  @!P0 LOP3.LUT R10, R41, 0x7ff00000, RZ, 0xc0, !PT ;  /* 0x7ff00000290a8812 */ /* 0x000fc800078ec0ff */
[C---:B------:R-:W-:Y:S02]  /*1620*/  @!P2 SEL R11, R9.reuse, 0x63400000, !P3 ;  /* 0x63400000090ba807 */ /* 0x040fe40005800000 */
[----:B------:R-:W-:Y:S02]  /*1630*/  SEL R38, R9, 0x63400000, !P1 ;  /* 0x6340000009267807 */ /* 0x000fe40004800000 */
[--C-:B------:R-:W-:Y:S02]  /*1640*/  @!P2 LOP3.LUT R11, R11, 0x80000000, R43.reuse, 0xf8, !PT ;  /* 0x800000000b0ba812 */ /* 0x100fe400078ef82b */
[----:B------:R-:W-:Y:S01]  /*1650*/  LOP3.LUT R47, R38, 0x800fffff, R43, 0xf8, !PT ;  /* 0x800fffff262f7812 */ /* 0x000fe200078ef82b */
[----:B------:R-:W-:Y:S01]  /*1660*/  IMAD.MOV.U32 R38, RZ, RZ, 0x1 ;  /* 0x00000001ff267424 */ /* 0x000fe200078e00ff */
[----:B------:R-:W-:Y:S01]  /*1670*/  @!P2 LOP3.LUT R45, R11, 0x100000, RZ, 0xfc, !PT ;  /* 0x001000000b2da812 */ /* 0x000fe200078efcff */
[----:B------:R-:W-:-:S05]  /*1680*/  IMAD.MOV.U32 R11, RZ, RZ, R8 ;  /* 0x000000ffff0b7224 */ /* 0x000fca00078e0008 */
[----:B------:R-:W-:Y:S02]  /*1690*/  @!P2 DFMA R46, R46, 2, -R44 ;  /* 0x400000002e2ea82b */ /* 0x000fe4000000082c */
[----:B0-----:R-:W-:-:S08]  /*16a0*/  DFMA R44, R38, -R40, 1 ;  /* 0x3ff00000262c742b */ /* 0x001fd00000000828 */
[----:B------:R-:W-:Y:S01]  /*16b0*/  DFMA R44, R44, R44, R44 ;  /* 0x0000002c2c2c722b */ /* 0x000fe2000000002c */
[----:B------:R-:W-:-:S07]  /*16c0*/  @!P2 LOP3.LUT R11, R47, 0x7ff00000, RZ, 0xc0, !PT ;  /* 0x7ff000002f0ba812 */ /* 0x000fce00078ec0ff */
[----:B------:R-:W-:-:S08]  /*16d0*/  DFMA R38, R38, R44, R38 ;  /* 0x0000002c2626722b */ /* 0x000fd00000000026 */
[----:B------:R-:W-:-:S08]  /*16e0*/  DFMA R48, R38, -R40, 1 ;  /* 0x3ff000002630742b */ /* 0x000fd00000000828 */
[----:B------:R-:W-:-:S08]  /*16f0*/  DFMA R48, R38, R48, R38 ;  /* 0x000000302630722b */ /* 0x000fd00000000026 */
[----:B------:R-:W-:-:S08]  /*1700*/  DMUL R38, R48, R46 ;  /* 0x0000002e30267228 */ /* 0x000fd00000000000 */
[----:B------:R-:W-:-:S08]  /*1710*/  DFMA R44, R38, -R40, R46 ;  /* 0x80000028262c722b */ /* 0x000fd0000000002e */
[----:B------:R-:W-:Y:S01]  /*1720*/  DFMA R44, R48, R44, R38 ;  /* 0x0000002c302c722b */ /* 0x000fe20000000026 */
[----:B------:R-:W-:-:S05]  /*1730*/  VIADD R38, R11, 0xffffffff ;  /* 0xffffffff0b267836 */ /* 0x000fca0000000000 */
[----:B------:R-:W-:Y:S02]  /*1740*/  ISETP.GT.U32.AND P0, PT, R38, 0x7feffffe, PT ;  /* 0x7feffffe2600780c */ /* 0x000fe40003f04070 */
[----:B------:R-:W-:-:S04]  /*1750*/  IADD3 R38, PT, PT, R10, -0x1, RZ ;  /* 0xffffffff0a267810 */ /* 0x000fc80007ffe0ff */
[----:B------:R-:W-:-:S13]  /*1760*/  ISETP.GT.U32.OR P0, PT, R38, 0x7feffffe, P0 ;  /* 0x7feffffe2600780c */ /* 0x000fda0000704470 */
[----:B------:R-:W-:Y:S05]  /*1770*/  @P0 BRA `(.L_x_20) ;  /* 0x0000000000740947 */ /* 0x000fea0003800000 */
[----:B------:R-:W-:-:S04]  /*1780*/  LOP3.LUT R10, R35, 0x7ff00000, RZ, 0xc0, !PT ;  /* 0x7ff00000230a7812 */ /* 0x000fc800078ec0ff */
[CC--:B------:R-:W-:Y:S02]  /*1790*/  VIADDMNMX R11, R8.reuse, -R10.reuse, 0xb9600000, !PT ;  /* 0xb9600000080b7446 */ /* 0x0c0fe4000780090a */
[----:B------:R-:W-:Y:S01]  /*17a0*/  ISETP.GE.U32.AND P0, PT, R8, R10, PT ;  /* 0x0000000a0800720c */ /* 0x000fe20003f06070 */
[----:B------:R-:W-:Y:S01]  /*17b0*/  IMAD.MOV.U32 R10, RZ, RZ, RZ ;  /* 0x000000ffff0a7224 */ /* 0x000fe200078e00ff */
[----:B------:R-:W-:Y:S02]  /*17c0*/  VIMNMX R11, PT, PT, R11, 0x46a00000, PT ;  /* 0x46a000000b0b7848 */ /* 0x000fe40003fe0100 */
[----:B------:R-:W-:-:S05]  /*17d0*/  SEL R9, R9, 0x63400000, !P0 ;  /* 0x6340000009097807 */ /* 0x000fca0004000000 */
[----:B------:R-:W-:-:S04]  /*17e0*/  IMAD.IADD R9, R11, 0x1, -R9 ;  /* 0x000000010b097824 */ /* 0x000fc800078e0a09 */
[----:B------:R-:W-:-:S06]  /*17f0*/  VIADD R11, R9, 0x7fe00000 ;  /* 0x7fe00000090b7836 */ /* 0x000fcc0000000000 */
[----:B------:R-:W-:-:S10]  /*1800*/  DMUL R38, R44, R10 ;  /* 0x0000000a2c267228 */ /* 0x000fd40000000000 */
[----:B------:R-:W-:-:S13]  /*1810*/  FSETP.GTU.AND P0, PT, |R39|, 1.469367938527859385e-39, PT ;  /* 0x001000002700780b */ /* 0x000fda0003f0c200 */
[----:B------:R-:W-:Y:S05]  /*1820*/  @P0 BRA `(.L_x_21) ;  /* 0x0000000000a80947 */ /* 0x000fea0003800000 */
[----:B------:R-:W-:-:S06]  /*1830*/  DFMA R40, R44, -R40, R46 ;  /* 0x800000282c28722b */ /* 0x000fcc000000002e */
[----:B------:R-:W-:-:S04]  /*1840*/  MOV R40, RZ ;  /* 0x000000ff00287202 */ /* 0x000fc80000000f00 */
[C---:B------:R-:W-:Y:S02]  /*1850*/  FSETP.NEU.AND P0, PT, R41.reuse, RZ, PT ;  /* 0x000000ff2900720b */ /* 0x040fe40003f0d000 */
[----:B------:R-:W-:-:S04]  /*1860*/  LOP3.LUT R34, R41, 0x80000000, R35, 0x48, !PT ;  /* 0x8000000029227812 */ /* 0x000fc800078e4823 */
[----:B------:R-:W-:-:S07]  /*1870*/  LOP3.LUT R41, R34, R11, RZ, 0xfc, !PT ;  /* 0x0000000b22297212 */ /* 0x000fce00078efcff */
[----:B------:R-:W-:Y:S05]  /*1880*/  @!P0 BRA `(.L_x_21) ;  /* 0x0000000000908947 */ /* 0x000fea0003800000 */
[----:B------:R-:W-:Y:S01]  /*1890*/  IMAD.MOV R11, RZ, RZ, -R9 ;  /* 0x000000ffff0b7224 */ /* 0x000fe200078e0a09 */
[----:B------:R-:W-:Y:S01]  /*18a0*/  IADD3 R9, PT, PT, -R9, -0x43300000, RZ ;  /* 0xbcd0000009097810 */ /* 0x000fe20007ffe1ff */
[----:B------:R-:W-:-:S06]  /*18b0*/  IMAD.MOV.U32 R10, RZ, RZ, RZ ;  /* 0x000000ffff0a7224 */ /* 0x000fcc00078e00ff */
[----:B------:R-:W-:Y:S02]  /*18c0*/  DFMA R10, R38, -R10, R44 ;  /* 0x8000000a260a722b */ /* 0x000fe4000000002c */
[----:B------:R-:W-:-:S08]  /*18d0*/  DMUL.RP R44, R44, R40 ;  /* 0x000000282c2c7228 */ /* 0x000fd00000008000 */
[----:B------:R-:W-:Y:S02]  /*18e0*/  FSETP.NEU.AND P0, PT, |R11|, R9, PT ;  /* 0x000000090b00720b */ /* 0x000fe40003f0d200 */
[----:B------:R-:W-:Y:S02]  /*18f0*/  LOP3.LUT R34, R45, R34, RZ, 0x3c, !PT ;  /* 0x000000222d227212 */ /* 0x000fe400078e3cff */
[----:B------:R-:W-:Y:S02]  /*1900*/  FSEL R8, R44, R38, !P0 ;  /* 0x000000262c087208 */ /* 0x000fe40004000000 */
[----:B------:R-:W-:-:S03]  /*1910*/  FSEL R34, R34, R39, !P0 ;  /* 0x0000002722227208 */ /* 0x000fc60004000000 */
[----:B------:R-:W-:Y:S01]  /*1920*/  IMAD.MOV.U32 R38, RZ, RZ, R8 ;  /* 0x000000ffff267224 */ /* 0x000fe200078e0008 */
[----:B------:R-:W-:Y:S01]  /*1930*/  MOV R39, R34 ;  /* 0x0000002200277202 */ /* 0x000fe20000000f00 */
[----:B------:R-:W-:Y:S06]  /*1940*/  BRA `(.L_x_21) ;  /* 0x0000000000607947 */ /* 0x000fec0003800000 */
.L_x_20:
[----:B------:R-:W-:-:S14]  /*1950*/  DSETP.NAN.AND P0, PT, R42, R42, PT ;  /* 0x0000002a2a00722a */ /* 0x000fdc0003f08000 */
[----:B------:R-:W-:Y:S05]  /*1960*/  @P0 BRA `(.L_x_22) ;  /* 0x00000000004c0947 */ /* 0x000fea0003800000 */
[----:B------:R-:W-:-:S14]  /*1970*/  DSETP.NAN.AND P0, PT, R34, R34, PT ;  /* 0x000000222200722a */ /* 0x000fdc0003f08000 */
[----:B------:R-:W-:Y:S05]  /*1980*/  @P0 BRA `(.L_x_23) ;  /* 0x0000000000340947 */ /* 0x000fea0003800000 */
[----:B------:R-:W-:Y:S01]  /*1990*/  ISETP.NE.AND P0, PT, R11, R10, PT ;  /* 0x0000000a0b00720c */ /* 0x000fe20003f05270 */
[----:B------:R-:W-:Y:S02]  /*19a0*/  IMAD.MOV.U32 R38, RZ, RZ, 0x0 ;  /* 0x00000000ff267424 */ /* 0x000fe400078e00ff */
[----:B------:R-:W-:-:S10]  /*19b0*/  IMAD.MOV.U32 R39, RZ, RZ, -0x80000 ;  /* 0xfff80000ff277424 */ /* 0x000fd400078e00ff */
[----:B------:R-:W-:Y:S05]  /*19c0*/  @!P0 BRA `(.L_x_21) ;  /* 0x0000000000408947 */ /* 0x000fea0003800000 */
[----:B------:R-:W-:Y:S02]  /*19d0*/  ISETP.NE.AND P0, PT, R11, 0x7ff00000, PT ;  /* 0x7ff000000b00780c */ /* 0x000fe40003f05270 */
[----:B------:R-:W-:Y:S02]  /*19e0*/  LOP3.LUT R34, R43, 0x80000000, R35, 0x48, !PT ;  /* 0x800000002b227812 */ /* 0x000fe400078e4823 */
[----:B------:R-:W-:-:S13]  /*19f0*/  ISETP.EQ.OR P0, PT, R10, RZ, !P0 ;  /* 0x000000ff0a00720c */ /* 0x000fda0004702670 */
[----:B------:R-:W-:Y:S01]  /*1a00*/  @P0 LOP3.LUT R8, R34, 0x7ff00000, RZ, 0xfc, !PT ;  /* 0x7ff0000022080812 */ /* 0x000fe200078efcff */
[----:B------:R-:W-:Y:S01]  /*1a10*/  @!P0 IMAD.MOV.U32 R38, RZ, RZ, RZ ;  /* 0x000000ffff268224 */ /* 0x000fe200078e00ff */
[----:B------:R-:W-:Y:S01]  /*1a20*/  @!P0 MOV R39, R34 ;  /* 0x0000002200278202 */ /* 0x000fe20000000f00 */
[----:B------:R-:W-:Y:S02]  /*1a30*/  @P0 IMAD.MOV.U32 R38, RZ, RZ, RZ ;  /* 0x000000ffff260224 */ /* 0x000fe400078e00ff */
[----:B------:R-:W-:Y:S01]  /*1a40*/  @P0 IMAD.MOV.U32 R39, RZ, RZ, R8 ;  /* 0x000000ffff270224 */ /* 0x000fe200078e0008 */
[----:B------:R-:W-:Y:S06]  /*1a50*/  BRA `(.L_x_21) ;  /* 0x00000000001c7947 */ /* 0x000fec0003800000 */
.L_x_23:
[----:B------:R-:W-:Y:S01]  /*1a60*/  LOP3.LUT R8, R35, 0x80000, RZ, 0xfc, !PT ;  /* 0x0008000023087812 */ /* 0x000fe200078efcff */
[----:B------:R-:W-:-:S03]  /*1a70*/  IMAD.MOV.U32 R38, RZ, RZ, R34 ;  /* 0x000000ffff267224 */ /* 0x000fc600078e0022 */
[----:B------:R-:W-:Y:S01]  /*1a80*/  MOV R39, R8 ;  /* 0x0000000800277202 */ /* 0x000fe20000000f00 */
[----:B------:R-:W-:Y:S06]  /*1a90*/  BRA `(.L_x_21) ;  /* 0x00000000000c7947 */ /* 0x000fec0003800000 */
.L_x_22:
[----:B------:R-:W-:Y:S01]  /*1aa0*/  LOP3.LUT R8, R43, 0x80000, RZ, 0xfc, !PT ;  /* 0x000800002b087812 */ /* 0x000fe200078efcff */
[----:B------:R-:W-:-:S04]  /*1ab0*/  IMAD.MOV.U32 R38, RZ, RZ, R42 ;  /* 0x000000ffff267224 */ /* 0x000fc800078e002a */
[----:B------:R-:W-:-:S07]  /*1ac0*/  IMAD.MOV.U32 R39, RZ, RZ, R8 ;  /* 0x000000ffff277224 */ /* 0x000fce00078e0008 */
.L_x_21:
[----:B------:R-:W-:Y:S05]  /*1ad0*/  BSYNC.RECONVERGENT B2 ;  /* 0x0000000000027941 */ /* 0x000fea0003800200 */
.L_x_19:
[----:B------:R-:W-:Y:S01]  /*1ae0*/  IMAD.MOV.U32 R10, RZ, RZ, R7 ;  /* 0x000000ffff0a7224 */ /* 0x000fe200078e0007 */
[----:B------:R-:W-:Y:S01]  /*1af0*/  MOV R8, R39 ;  /* 0x0000002700087202 */ /* 0x000fe20000000f00 */
[----:B------:R-:W-:Y:S02]  /*1b00*/  IMAD.MOV.U32 R11, RZ, RZ, 0x0 ;  /* 0x00000000ff0b7424 */ /* 0x000fe400078e00ff */
[----:B------:R-:W-:Y:S02]  /*1b10*/  IMAD.MOV.U32 R9, RZ, RZ, R38 ;  /* 0x000000ffff097224 */ /* 0x000fe400078e0026 */
[----:B------:R-:W-:Y:S05]  /*1b20*/  RET.REL.NODEC R10 `(_Z14velocityKernelPdS_S_S_S_iiddddd) ;  /* 0xffffffe40a347950 */ /* 0x000fea0003c3ffff */
.L_x_24:
        /* <DEDUP_REMOVED lines=13> */
.L_x_54:


//--------------------- .text._Z22pressureBoundaryKernelPdii --------------------------
	.section	.text._Z22pressureBoundaryKernelPdii,"ax",@progbits
	.align	128
        .global         _Z22pressureBoundaryKernelPdii
        .type           _Z22pressureBoundaryKernelPdii,@function
        .size           _Z22pressureBoundaryKernelPdii,(.L_x_59 - _Z22pressureBoundaryKernelPdii)
        .other          _Z22pressureBoundaryKernelPdii,@"STO_CUDA_ENTRY STV_DEFAULT"
_Z22pressureBoundaryKernelPdii:
.text._Z22pressureBoundaryKernelPdii:
[----:B------:R-:W-:Y:S01]  /*0000*/  LDC R1, c[0x0][0x37c] ;  /* 0x0000df00ff017b82 */ /* 0x000fe20000000800 */
[----:B------:R-:W0:Y:S07]  /*0010*/  S2R R3, SR_TID.Y ;  /* 0x0000000000037919 */ /* 0x000e2e0000002200 */
[----:B------:R-:W1:Y:S01]  /*0020*/  LDC R11, c[0x0][0x360] ;  /* 0x0000d800ff0b7b82 */ /* 0x000e620000000800 */
[----:B------:R-:W2:Y:S01]  /*0030*/  LDCU UR5, c[0x0][0x38c] ;  /* 0x00007180ff0577ac */ /* 0x000ea20008000800 */
[----:B------:R-:W3:Y:S06]  /*0040*/  LDCU.64 UR6, c[0x0][0x358] ;  /* 0x00006b00ff0677ac */ /* 0x000eec0008000a00 */
[----:B------:R-:W0:Y:S08]  /*0050*/  S2UR UR4, SR_CTAID.Y ;  /* 0x00000000000479c3 */ /* 0x000e300000002600 */
[----:B------:R-:W0:Y:S08]  /*0060*/  LDC R0, c[0x0][0x364] ;  /* 0x0000d900ff007b82 */ /* 0x000e300000000800 */
[----:B------:R-:W4:Y:S01]  /*0070*/  LDC R10, c[0x0][0x388] ;  /* 0x0000e200ff0a7b82 */ /* 0x000f220000000800 */
[----:B0-----:R-:W-:-:S05]  /*0080*/  IMAD R0, R0, UR4, R3 ;  /* 0x0000000400007c24 */ /* 0x001fca000f8e0203 */
[----:B--2---:R-:W-:-:S13]  /*0090*/  ISETP.GE.AND P0, PT, R0, UR5, PT ;  /* 0x0000000500007c0c */ /* 0x004fda000bf06270 */
[----:B------:R-:W0:Y:S01]  /*00a0*/  @!P0 LDC.64 R2, c[0x0][0x380] ;  /* 0x0000e000ff028b82 */ /* 0x000e220000000a00 */
[----:B----4-:R-:W-:-:S04]  /*00b0*/  @!P0 IMAD R5, R0, R10, RZ ;  /* 0x0000000a00058224 */ /* 0x010fc800078e02ff */
[----:B0-----:R-:W-:-:S05]  /*00c0*/  @!P0 IMAD.WIDE R2, R5, 0x8, R2 ;  /* 0x0000000805028825 */ /* 0x001fca00078e0202 */
[----:B---3--:R-:W2:Y:S01]  /*00d0*/  @!P0 LDG.E.64 R4, desc[UR6][R2.64+0x8] ;  /* 0x0000080602048981 */ /* 0x008ea2000c1e1b00 */
[----:B------:R-:W-:Y:S01]  /*00e0*/  @!P0 IMAD.WIDE R6, R10, 0x8, R2 ;  /* 0x000000080a068825 */ /* 0x000fe200078e0202 */
[----:B------:R-:W1:Y:S01]  /*00f0*/  S2R R0, SR_TID.X ;  /* 0x0000000000007919 */ /* 0x000e620000002100 */
[----:B------:R-:W1:Y:S01]  /*0100*/  S2UR UR4, SR_CTAID.X ;  /* 0x00000000000479c3 */ /* 0x000e620000002500 */
[----:B--2---:R0:W-:Y:S04]  /*0110*/  @!P0 STG.E.64 desc[UR6][R2.64], R4 ;  /* 0x0000000402008986 */ /* 0x0041e8000c101b06 */
[----:B------:R-:W2:Y:S01]  /*0120*/  @!P0 LDG.E.64 R8, desc[UR6][R6.64+-0x10] ;  /* 0xfffff00606088981 */ /* 0x000ea2000c1e1b00 */
[----:B-1----:R-:W-:Y:S01]  /*0130*/  IMAD R11, R11, UR4, R0 ;  /* 0x000000040b0b7c24 */ /* 0x002fe2000f8e0200 */
[----:B------:R-:W-:Y:S04]  /*0140*/  BSSY.RECONVERGENT B0, `(.L_x_25) ;  /* 0x000000f000007945 */ /* 0x000fe80003800200 */
[----:B------:R-:W-:Y:S01]  /*0150*/  ISETP.GE.AND P1, PT, R11, R10, PT ;  /* 0x0000000a0b00720c */ /* 0x000fe20003f26270 */
[----:B--2---:R0:W-:Y:S01]  /*0160*/  @!P0 STG.E.64 desc[UR6][R6.64+-0x8], R8 ;  /* 0xfffff80806008986 */ /* 0x0041e2000c101b06 */
[----:B------:R-:W-:Y:S11]  /*0170*/  BAR.SYNC.DEFER_BLOCKING 0x0 ;  /* 0x0000000000007b1d */ /* 0x000ff60000010000 */
[----:B------:R-:W-:Y:S05]  /*0180*/  @P1 BRA `(.L_x_26) ;  /* 0x0000000000281947 */ /* 0x000fea0003800000 */
[----:B0-----:R-:W0:Y:S01]  /*0190*/  LDC.64 R4, c[0x0][0x380] ;  /* 0x0000e000ff047b82 */ /* 0x001e220000000a00 */
[----:B------:R-:W-:-:S05]  /*01a0*/  IADD3 R3, PT, PT, R11, R10, RZ ;  /* 0x0000000a0b037210 */ /* 0x000fca0007ffe0ff */
[----:B0-----:R-:W-:-:S06]  /*01b0*/  IMAD.WIDE R2, R3, 0x8, R4 ;  /* 0x0000000803027825 */ /* 0x001fcc00078e0204 */
[----:B------:R-:W2:Y:S01]  /*01c0*/  LDG.E.64 R2, desc[UR6][R2.64] ;  /* 0x0000000602027981 */ /* 0x000ea2000c1e1b00 */
[----:B------:R-:W-:Y:S01]  /*01d0*/  UIADD3 UR4, UPT, UPT, UR5, -0x1, URZ ;  /* 0xffffffff05047890 */ /* 0x000fe2000fffe0ff */
[----:B------:R-:W-:-:S05]  /*01e0*/  IMAD.WIDE R4, R11, 0x8, R4 ;  /* 0x000000080b047825 */ /* 0x000fca00078e0204 */
[----:B------:R-:W-:-:S04]  /*01f0*/  IMAD R7, R10, UR4, RZ ;  /* 0x000000040a077c24 */ /* 0x000fc8000f8e02ff */
[----:B------:R-:W-:Y:S01]  /*0200*/  IMAD.WIDE R6, R7, 0x8, R4 ;  /* 0x0000000807067825 */ /* 0x000fe200078e0204 */
[----:B--2---:R1:W-:Y:S04]  /*0210*/  STG.E.64 desc[UR6][R4.64], R2 ;  /* 0x0000000204007986 */ /* 0x0043e8000c101b06 */
[----:B------:R1:W-:Y:S02]  /*0220*/  STG.E.64 desc[UR6][R6.64], RZ ;  /* 0x000000ff06007986 */ /* 0x0003e4000c101b06 */
.L_x_26:
[----:B------:R-:W-:Y:S05]  /*0230*/  BSYNC.RECONVERGENT B0 ;  /* 0x0000000000007941 */ /* 0x000fea0003800200 */
.L_x_25:
[----:B------:R-:W-:Y:S06]  /*0240*/  BAR.SYNC.DEFER_BLOCKING 0x0 ;  /* 0x0000000000007b1d */ /* 0x000fec0000010000 */
[----:B------:R-:W-:Y:S05]  /*0250*/  EXIT ;  /* 0x000000000000794d */ /* 0x000fea0003800000 */
.L_x_27:
        /* <DEDUP_REMOVED lines=10> */
.L_x_59:


//--------------------- .text._Z23pressureIterationKernelPdS_S_iidd --------------------------
	.section	.text._Z23pressureIterationKernelPdS_S_iidd,"ax",@progbits
	.align	128
        .global         _Z23pressureIterationKernelPdS_S_iidd
        .type           _Z23pressureIterationKernelPdS_S_iidd,@function
        .size           _Z23pressureIterationKernelPdS_S_iidd,(.L_x_55 - _Z23pressureIterationKernelPdS_S_iidd)
        .other          _Z23pressureIterationKernelPdS_S_iidd,@"STO_CUDA_ENTRY STV_DEFAULT"
_Z23pressureIterationKernelPdS_S_iidd:
.text._Z23pressureIterationKernelPdS_S_iidd:
[----:B------:R-:W-:Y:S01]  /*0000*/  LDC R1, c[0x0][0x37c] ;  /* 0x0000df00ff017b82 */ /* 0x000fe20000000800 */
[----:B------:R-:W0:Y:S07]  /*0010*/  S2R R7, SR_TID.Y ;  /* 0x0000000000077919 */ /* 0x000e2e0000002200 */
[----:B------:R-:W1:Y:S01]  /*0020*/  LDC R0, c[0x0][0x360] ;  /* 0x0000d800ff007b82 */ /* 0x000e620000000800 */
[----:B------:R-:W1:Y:S07]  /*0030*/  S2R R5, SR_TID.X ;  /* 0x0000000000057919 */ /* 0x000e6e0000002100 */
[----:B------:R-:W0:Y:S08]  /*0040*/  S2UR UR5, SR_CTAID.Y ;  /* 0x00000000000579c3 */ /* 0x000e300000002600 */
[----:B------:R-:W0:Y:S08]  /*0050*/  LDC R4, c[0x0][0x364] ;  /* 0x0000d900ff047b82 */ /* 0x000e300000000800 */
[----:B------:R-:W1:Y:S08]  /*0060*/  S2UR UR4, SR_CTAID.X ;  /* 0x00000000000479c3 */ /* 0x000e700000002500 */
[----:B------:R-:W2:Y:S01]  /*0070*/  LDC.64 R2, c[0x0][0x398] ;  /* 0x0000e600ff027b82 */ /* 0x000ea20000000a00 */
[----:B0-----:R-:W-:-:S07]  /*0080*/  IMAD R4, R4, UR5, R7 ;  /* 0x0000000504047c24 */ /* 0x001fce000f8e0207 */
[----:B------:R-:W0:Y:S01]  /*0090*/  LDC.64 R6, c[0x0][0x388] ;  /* 0x0000e200ff067b82 */ /* 0x000e220000000a00 */
[----:B------:R-:W-:Y:S02]  /*00a0*/  VIADD R8, R4, 0x1 ;  /* 0x0000000104087836 */ /* 0x000fe40000000000 */
[----:B-1----:R-:W-:Y:S01]  /*00b0*/  IMAD R0, R0, UR4, R5 ;  /* 0x0000000400007c24 */ /* 0x002fe2000f8e0205 */
[----:B------:R-:W1:Y:S04]  /*00c0*/  LDCU.64 UR4, c[0x0][0x358] ;  /* 0x00006b00ff0477ac */ /* 0x000e680008000a00 */
[----:B------:R-:W3:Y:S01]  /*00d0*/  LDC.64 R4, c[0x0][0x380] ;  /* 0x0000e000ff047b82 */ /* 0x000ee20000000a00 */
[----:B------:R-:W-:Y:S01]  /*00e0*/  VIADD R9, R0, 0x1 ;  /* 0x0000000100097836 */ /* 0x000fe20000000000 */
[----:B--2---:R-:W-:-:S04]  /*00f0*/  ISETP.GE.AND P0, PT, R8, R3, PT ;  /* 0x000000030800720c */ /* 0x004fc80003f06270 */
[----:B------:R-:W-:-:S13]  /*0100*/  ISETP.GE.OR P0, PT, R9, R2, P0 ;  /* 0x000000020900720c */ /* 0x000fda0000706670 */
[----:B------:R-:W-:-:S04]  /*0110*/  @!P0 IMAD R11, R8, R2, R9 ;  /* 0x00000002080b8224 */ /* 0x000fc800078e0209 */
[----:B---3--:R-:W-:-:S06]  /*0120*/  @!P0 IMAD.WIDE R4, R11, 0x8, R4 ;  /* 0x000000080b048825 */ /* 0x008fcc00078e0204 */
[----:B-1----:R-:W2:Y:S01]  /*0130*/  @!P0 LDG.E.64 R4, desc[UR4][R4.64] ;  /* 0x0000000404048981 */ /* 0x002ea2000c1e1b00 */
[----:B0-----:R-:W-:Y:S01]  /*0140*/  @!P0 IMAD.WIDE R6, R11, 0x8, R6 ;  /* 0x000000080b068825 */ /* 0x001fe200078e0206 */
[----:B------:R-:W-:Y:S03]  /*0150*/  BSSY.RECONVERGENT B0, `(.L_x_28) ;  /* 0x000003c000007945 */ /* 0x000fe60003800200 */
[----:B------:R-:W-:Y:S02]  /*0160*/  VIADD R3, R3, 0xffffffff ;  /* 0xffffffff03037836 */ /* 0x000fe40000000000 */
[----:B------:R-:W-:Y:S01]  /*0170*/  VIADD R10, R2, 0xffffffff ;  /* 0xffffffff020a7836 */ /* 0x000fe20000000000 */
[----:B--2---:R0:W-:Y:S01]  /*0180*/  @!P0 STG.E.64 desc[UR4][R6.64], R4 ;  /* 0x0000000406008986 */ /* 0x0041e2000c101b04 */
[----:B------:R-:W-:Y:S01]  /*0190*/  BAR.SYNC.DEFER_BLOCKING 0x0 ;  /* 0x0000000000007b1d */ /* 0x000fe20000010000 */
[----:B------:R-:W-:-:S04]  /*01a0*/  ISETP.GE.AND P0, PT, R8, R3, PT ;  /* 0x000000030800720c */ /* 0x000fc80003f06270 */
[----:B------:R-:W-:-:S04]  /*01b0*/  ISETP.GE.OR P0, PT, R9, R10, P0 ;  /* 0x0000000a0900720c */ /* 0x000fc80000706670 */
[----:B------:R-:W-:-:S13]  /*01c0*/  ISETP.GT.U32.OR P0, PT, R0, 0x7ffffffe, P0 ;  /* 0x7ffffffe0000780c */ /* 0x000fda0000704470 */
[----:B0-----:R-:W-:Y:S05]  /*01d0*/  @P0 BRA `(.L_x_29) ;  /* 0x0000000000cc0947 */ /* 0x001fea0003800000 */
[----:B------:R-:W0:Y:S01]  /*01e0*/  LDC.64 R24, c[0x0][0x388] ;  /* 0x0000e200ff187b82 */ /* 0x000e220000000a00 */
[CCC-:B------:R-:W-:Y:S02]  /*01f0*/  IMAD R3, R8.reuse, R2.reuse, R2.reuse ;  /* 0x0000000208037224 */ /* 0x1c0fe400078e0202 */
[----:B------:R-:W-:Y:S02]  /*0200*/  IMAD.MOV R4, RZ, RZ, -R2 ;  /* 0x000000ffff047224 */ /* 0x000fe400078e0a02 */
[----:B------:R-:W-:Y:S02]  /*0210*/  IMAD R0, R8, R2, R9 ;  /* 0x0000000208007224 */ /* 0x000fe400078e0209 */
[----:B------:R-:W-:Y:S01]  /*0220*/  IMAD R4, R4, 0x2, R3 ;  /* 0x0000000204047824 */ /* 0x000fe200078e0203 */
[----:B------:R-:W1:Y:S03]  /*0230*/  LDC.64 R22, c[0x0][0x390] ;  /* 0x0000e400ff167b82 */ /* 0x000e660000000a00 */
[----:B------:R-:W-:-:S05]  /*0240*/  IMAD.IADD R9, R9, 0x1, R4 ;  /* 0x0000000109097824 */ /* 0x000fca00078e0204 */
[----:B------:R-:W2:Y:S01]  /*0250*/  LDC.64 R10, c[0x0][0x3a8] ;  /* 0x0000ea00ff0a7b82 */ /* 0x000ea20000000a00 */
[----:B0-----:R-:W-:-:S04]  /*0260*/  IMAD.WIDE R26, R0, 0x8, R24 ;  /* 0x00000008001a7825 */ /* 0x001fc800078e0218 */
[----:B------:R-:W-:Y:S01]  /*0270*/  IMAD.WIDE R24, R9, 0x8, R24 ;  /* 0x0000000809187825 */ /* 0x000fe200078e0218 */
[----:B------:R-:W3:Y:S02]  /*0280*/  LDG.E.64 R6, desc[UR4][R26.64+-0x8] ;  /* 0xfffff8041a067981 */ /* 0x000ee4000c1e1b00 */
[----:B------:R-:W0:Y:S01]  /*0290*/  LDC.64 R8, c[0x0][0x3a0] ;  /* 0x0000e800ff087b82 */ /* 0x000e220000000a00 */
[----:B------:R-:W-:Y:S02]  /*02a0*/  IMAD.WIDE R20, R2, 0x8, R26 ;  /* 0x0000000802147825 */ /* 0x000fe400078e021a */
[----:B------:R-:W4:Y:S02]  /*02b0*/  LDG.E.64 R24, desc[UR4][R24.64] ;  /* 0x0000000418187981 */ /* 0x000f24000c1e1b00 */
[----:B-1----:R-:W-:Y:S02]  /*02c0*/  IMAD.WIDE R22, R0, 0x8, R22 ;  /* 0x0000000800167825 */ /* 0x002fe400078e0216 */
[----:B------:R-:W4:Y:S04]  /*02d0*/  LDG.E.64 R20, desc[UR4][R20.64] ;  /* 0x0000000414147981 */ /* 0x000f28000c1e1b00 */
[----:B------:R-:W5:Y:S04]  /*02e0*/  LDG.E.64 R22, desc[UR4][R22.64] ;  /* 0x0000000416167981 */ /* 0x000f68000c1e1b00 */
[----:B------:R-:W3:Y:S01]  /*02f0*/  LDG.E.64 R2, desc[UR4][R26.64+0x8] ;  /* 0x000008041a027981 */ /* 0x000ee2000c1e1b00 */
[----:B--2---:R-:W-:-:S02]  /*0300*/  DMUL R14, R10, R10 ;  /* 0x0000000a0a0e7228 */ /* 0x004fc40000000000 */
[----:B0-----:R-:W-:-:S08]  /*0310*/  DMUL R12, R8, R8 ;  /* 0x00000008080c7228 */ /* 0x001fd00000000000 */
[----:B------:R-:W-:-:S08]  /*0320*/  DADD R4, R14, R12 ;  /* 0x000000000e047229 */ /* 0x000fd0000000000c */
[----:B------:R-:W-:-:S06]  /*0330*/  DADD R4, R4, R4 ;  /* 0x0000000004047229 */ /* 0x000fcc0000000004 */
[----:B------:R-:W0:Y:S01]  /*0340*/  MUFU.RCP64H R17, R5 ;  /* 0x0000000500117308 */ /* 0x000e220000001800 */
[----:B------:R-:W-:-:S06]  /*0350*/  IMAD.MOV.U32 R16, RZ, RZ, 0x1 ;  /* 0x00000001ff107424 */ /* 0x000fcc00078e00ff */
[----:B0-----:R-:W-:-:S08]  /*0360*/  DFMA R18, -R4, R16, 1 ;  /* 0x3ff000000412742b */ /* 0x001fd00000000110 */
[----:B------:R-:W-:-:S08]  /*0370*/  DFMA R18, R18, R18, R18 ;  /* 0x000000121212722b */ /* 0x000fd00000000012 */
[----:B------:R-:W-:Y:S01]  /*0380*/  DFMA R18, R16, R18, R16 ;  /* 0x000000121012722b */ /* 0x000fe20000000010 */
[----:B------:R-:W-:Y:S01]  /*0390*/  BSSY.RECONVERGENT B1, `(.L_x_30) ;  /* 0x0000014000017945 */ /* 0x000fe20003800200 */
[----:B----4-:R-:W-:Y:S02]  /*03a0*/  DADD R20, R20, R24 ;  /* 0x0000000014147229 */ /* 0x010fe40000000018 */
[----:B-----5:R-:W-:Y:S02]  /*03b0*/  DMUL R22, R22, R8 ;  /* 0x0000000816167228 */ /* 0x020fe40000000000 */
[----:B---3--:R-:W-:-:S04]  /*03c0*/  DADD R2, R2, R6 ;  /* 0x0000000002027229 */ /* 0x008fc80000000006 */
[----:B------:R-:W-:Y:S02]  /*03d0*/  DMUL R20, R12, R20 ;  /* 0x000000140c147228 */ /* 0x000fe40000000000 */
[----:B------:R-:W-:Y:S02]  /*03e0*/  DMUL R22, R22, R8 ;  /* 0x0000000816167228 */ /* 0x000fe40000000000 */
[----:B------:R-:W-:-:S04]  /*03f0*/  DFMA R8, -R4, R18, 1 ;  /* 0x3ff000000408742b */ /* 0x000fc80000000112 */
[----:B------:R-:W-:Y:S02]  /*0400*/  DFMA R2, R14, R2, R20 ;  /* 0x000000020e02722b */ /* 0x000fe40000000014 */
[----:B------:R-:W-:Y:S02]  /*0410*/  DMUL R6, R22, R10 ;  /* 0x0000000a16067228 */ /* 0x000fe40000000000 */
[----:B------:R-:W-:-:S06]  /*0420*/  DFMA R8, R18, R8, R18 ;  /* 0x000000081208722b */ /* 0x000fcc0000000012 */
[----:B------:R-:W-:-:S08]  /*0430*/  DFMA R6, -R6, R10, R2 ;  /* 0x0000000a0606722b */ /* 0x000fd00000000102 */
[----:B------:R-:W-:-:S08]  /*0440*/  DMUL R2, R6, R8 ;  /* 0x0000000806027228 */ /* 0x000fd00000000000 */
[----:B------:R-:W-:-:S08]  /*0450*/  DFMA R10, -R4, R2, R6 ;  /* 0x00000002040a722b */ /* 0x000fd00000000106 */
[----:B------:R-:W-:Y:S01]  /*0460*/  DFMA R2, R8, R10, R2 ;  /* 0x0000000a0802722b */ /* 0x000fe20000000002 */
[----:B------:R-:W-:-:S09]  /*0470*/  FSETP.GEU.AND P1, PT, |R7|, 6.5827683646048100446e-37, PT ;  /* 0x036000000700780b */ /* 0x000fd20003f2e200 */
[----:B------:R-:W-:-:S05]  /*0480*/  FFMA R8, RZ, R5, R3 ;  /* 0x00000005ff087223 */ /* 0x000fca0000000003 */
[----:B------:R-:W-:-:S13]  /*0490*/  FSETP.GT.AND P0, PT, |R8|, 1.469367938527859385e-39, PT ;  /* 0x001000000800780b */ /* 0x000fda0003f04200 */
[----:B------:R-:W-:Y:S05]  /*04a0*/  @P0 BRA P1, `(.L_x_31) ;  /* 0x0000000000080947 */ /* 0x000fea0000800000 */
[----:B------:R-:W-:-:S07]  /*04b0*/  MOV R10, 0x4d0 ;  /* 0x000004d0000a7802 */ /* 0x000fce0000000f00 */
[----:B------:R-:W-:Y:S05]  /*04c0*/  CALL.REL.NOINC `($__internal_1_$__cuda_sm20_div_rn_f64_full) ;  /* 0x00000000001c7944 */ /* 0x000fea0003c00000 */
.L_x_31:
[----:B------:R-:W-:Y:S05]  /*04d0*/  BSYNC.RECONVERGENT B1 ;  /* 0x0000000000017941 */ /* 0x000fea0003800200 */
.L_x_30:
[----:B------:R-:W0:Y:S02]  /*04e0*/  LDC.64 R4, c[0x0][0x380] ;  /* 0x0000e000ff047b82 */ /* 0x000e240000000a00 */
[----:B0-----:R-:W-:-:S05]  /*04f0*/  IMAD.WIDE R4, R0, 0x8, R4 ;  /* 0x0000000800047825 */ /* 0x001fca00078e0204 */
[----:B------:R0:W-:Y:S02]  /*0500*/  STG.E.64 desc[UR4][R4.64], R2 ;  /* 0x0000000204007986 */ /* 0x0001e4000c101b04 */
.L_x_29:
[----:B------:R-:W-:Y:S05]  /*0510*/  BSYNC.RECONVERGENT B0 ;  /* 0x0000000000007941 */ /* 0x000fea0003800200 */
.L_x_28:
[----:B------:R-:W-:Y:S06]  /*0520*/  BAR.SYNC.DEFER_BLOCKING 0x0 ;  /* 0x0000000000007b1d */ /* 0x000fec0000010000 */
[----:B------:R-:W-:Y:S05]  /*0530*/  EXIT ;  /* 0x000000000000794d */ /* 0x000fea0003800000 */
        .weak           $__internal_1_$__cuda_sm20_div_rn_f64_full
        .type           $__internal_1_$__cuda_sm20_div_rn_f64_full,@function
        .size           $__internal_1_$__cuda_sm20_div_rn_f64_full,(.L_x_55 - $__internal_1_$__cuda_sm20_div_rn_f64_full)
$__internal_1_$__cuda_sm20_div_rn_f64_full:
[C---:B------:R-:W-:Y:S01]  /*0540*/  FSETP.GEU.AND P0, PT, |R5|.reuse, 1.469367938527859385e-39, PT ;  /* 0x001000000500780b */ /* 0x040fe20003f0e200 */
[----:B------:R-:W-:Y:S01]  /*0550*/  IMAD.MOV.U32 R16, RZ, RZ, 0x1 ;  /* 0x00000001ff107424 */ /* 0x000fe200078e00ff */
[----:B------:R-:W-:Y:S01]  /*0560*/  LOP3.LUT R2, R5, 0x800fffff, RZ, 0xc0, !PT ;  /* 0x800fffff05027812 */ /* 0x000fe200078ec0ff */
[----:B------:R-:W-:Y:S01]  /*0570*/  BSSY.RECONVERGENT B2, `(.L_x_32) ;  /* 0x0000055000027945 */ /* 0x000fe20003800200 */
[C---:B------:R-:W-:Y:S02]  /*0580*/  FSETP.GEU.AND P2, PT, |R7|.reuse, 1.469367938527859385e-39, PT ;  /* 0x001000000700780b */ /* 0x040fe40003f4e200 */
[----:B------:R-:W-:Y:S01]  /*0590*/  LOP3.LUT R3, R2, 0x3ff00000, RZ, 0xfc, !PT ;  /* 0x3ff0000002037812 */ /* 0x000fe200078efcff */
[----:B------:R-:W-:Y:S01]  /*05a0*/  IMAD.MOV.U32 R2, RZ, RZ, R4 ;  /* 0x000000ffff027224 */ /* 0x000fe200078e0004 */
[----:B------:R-:W-:Y:S02]  /*05b0*/  LOP3.LUT R11, R7, 0x7ff00000, RZ, 0xc0, !PT ;  /* 0x7ff00000070b7812 */ /* 0x000fe400078ec0ff */
[----:B------:R-:W-:-:S03]  /*05c0*/  LOP3.LUT R14, R5, 0x7ff00000, RZ, 0xc0, !PT ;  /* 0x7ff00000050e7812 */ /* 0x000fc600078ec0ff */
[----:B------:R-:W-:Y:S01]  /*05d0*/  @!P0 DMUL R2, R4, 8.98846567431157953865e+307 ;  /* 0x7fe0000004028828 */ /* 0x000fe20000000000 */
[----:B------:R-:W-:-:S03]  /*05e0*/  ISETP.GE.U32.AND P1, PT, R11, R14, PT ;  /* 0x0000000e0b00720c */ /* 0x000fc60003f26070 */
[----:B------:R-:W-:Y:S01]  /*05f0*/  @!P2 LOP3.LUT R12, R5, 0x7ff00000, RZ, 0xc0, !PT ;  /* 0x7ff00000050ca812 */ /* 0x000fe200078ec0ff */
[----:B------:R-:W-:Y:S01]  /*0600*/  @!P2 IMAD.MOV.U32 R18, RZ, RZ, RZ ;  /* 0x000000ffff12a224 */ /* 0x000fe200078e00ff */
[----:B------:R-:W0:Y:S02]  /*0610*/  MUFU.RCP64H R17, R3 ;  /* 0x0000000300117308 */ /* 0x000e240000001800 */
[----:B------:R-:W-:Y:S01]  /*0620*/  @!P2 ISETP.GE.U32.AND P3, PT, R11, R12, PT ;  /* 0x0000000c0b00a20c */ /* 0x000fe20003f66070 */
[----:B------:R-:W-:-:S05]  /*0630*/  IMAD.MOV.U32 R12, RZ, RZ, 0x1ca00000 ;  /* 0x1ca00000ff0c7424 */ /* 0x000fca00078e00ff */
[----:B------:R-:W-:-:S04]  /*0640*/  @!P2 SEL R13, R12, 0x63400000, !P3 ;  /* 0x634000000c0da807 */ /* 0x000fc80005800000 */
[----:B------:R-:W-:-:S04]  /*0650*/  @!P2 LOP3.LUT R13, R13, 0x80000000, R7, 0xf8, !PT ;  /* 0x800000000d0da812 */ /* 0x000fc800078ef807 */
[----:B------:R-:W-:Y:S01]  /*0660*/  @!P2 LOP3.LUT R19, R13, 0x100000, RZ, 0xfc, !PT ;  /* 0x001000000d13a812 */ /* 0x000fe200078efcff */
[----:B0-----:R-:W-:-:S08]  /*0670*/  DFMA R8, R16, -R2, 1 ;  /* 0x3ff000001008742b */ /* 0x001fd00000000802 */
[----:B------:R-:W-:-:S08]  /*0680*/  DFMA R8, R8, R8, R8 ;  /* 0x000000080808722b */ /* 0x000fd00000000008 */
[----:B------:R-:W-:Y:S01]  /*0690*/  DFMA R16, R16, R8, R16 ;  /* 0x000000081010722b */ /* 0x000fe20000000010 */
[----:B------:R-:W-:Y:S01]  /*06a0*/  SEL R9, R12, 0x63400000, !P1 ;  /* 0x634000000c097807 */ /* 0x000fe20004800000 */
[----:B------:R-:W-:-:S03]  /*06b0*/  IMAD.MOV.U32 R8, RZ, RZ, R6 ;  /* 0x000000ffff087224 */ /* 0x000fc600078e0006 */
[----:B------:R-:W-:-:S03]  /*06c0*/  LOP3.LUT R9, R9, 0x800fffff, R7, 0xf8, !PT ;  /* 0x800fffff09097812 */ /* 0x000fc600078ef807 */
[----:B------:R-:W-:-:S03]  /*06d0*/  DFMA R20, R16, -R2, 1 ;  /* 0x3ff000001014742b */ /* 0x000fc60000000802 */
[----:B------:R-:W-:-:S05]  /*06e0*/  @!P2 DFMA R8, R8, 2, -R18 ;  /* 0x400000000808a82b */ /* 0x000fca0000000812 */
[----:B------:R-:W-:Y:S01]  /*06f0*/  DFMA R16, R16, R20, R16 ;  /* 0x000000141010722b */ /* 0x000fe20000000010 */
[----:B------:R-:W-:Y:S02]  /*0700*/  IMAD.MOV.U32 R21, RZ, RZ, R11 ;  /* 0x000000ffff157224 */ /* 0x000fe400078e000b */
[----:B------:R-:W-:Y:S01]  /*0710*/  IMAD.MOV.U32 R20, RZ, RZ, R14 ;  /* 0x000000ffff147224 */ /* 0x000fe200078e000e */
[----:B------:R-:W-:Y:S02]  /*0720*/  @!P0 LOP3.LUT R20, R3, 0x7ff00000, RZ, 0xc0, !PT ;  /* 0x7ff0000003148812 */ /* 0x000fe400078ec0ff */
[----:B------:R-:W-:Y:S02]  /*0730*/  @!P2 LOP3.LUT R21, R9, 0x7ff00000, RZ, 0xc0, !PT ;  /* 0x7ff000000915a812 */ /* 0x000fe400078ec0ff */
[----:B------:R-:W-:Y:S01]  /*0740*/  DMUL R18, R16, R8 ;  /* 0x0000000810127228 */ /* 0x000fe20000000000 */
[----:B------:R-:W-:Y:S02]  /*0750*/  VIADD R22, R20, 0xffffffff ;  /* 0xffffffff14167836 */ /* 0x000fe40000000000 */
[----:B------:R-:W-:-:S05]  /*0760*/  VIADD R13, R21, 0xffffffff ;  /* 0xffffffff150d7836 */ /* 0x000fca0000000000 */
[----:B------:R-:W-:Y:S01]  /*0770*/  DFMA R14, R18, -R2, R8 ;  /* 0x80000002120e722b */ /* 0x000fe20000000008 */
[----:B------:R-:W-:-:S04]  /*0780*/  ISETP.GT.U32.AND P0, PT, R13, 0x7feffffe, PT ;  /* 0x7feffffe0d00780c */ /* 0x000fc80003f04070 */
[----:B------:R-:W-:-:S03]  /*0790*/  ISETP.GT.U32.OR P0, PT, R22, 0x7feffffe, P0 ;  /* 0x7feffffe1600780c */ /* 0x000fc60000704470 */
[----:B------:R-:W-:-:S10]  /*07a0*/  DFMA R14, R16, R14, R18 ;  /* 0x0000000e100e722b */ /* 0x000fd40000000012 */
[----:B------:R-:W-:Y:S05]  /*07b0*/  @P0 BRA `(.L_x_33) ;  /* 0x00000000006c0947 */ /* 0x000fea0003800000 */
[----:B------:R-:W-:-:S04]  /*07c0*/  LOP3.LUT R16, R5, 0x7ff00000, RZ, 0xc0, !PT ;  /* 0x7ff0000005107812 */ /* 0x000fc800078ec0ff */
[CC--:B------:R-:W-:Y:S02]  /*07d0*/  VIADDMNMX R6, R11.reuse, -R16.reuse, 0xb9600000, !PT ;  /* 0xb96000000b067446 */ /* 0x0c0fe40007800910 */
[----:B------:R-:W-:Y:S02]  /*07e0*/  ISETP.GE.U32.AND P0, PT, R11, R16, PT ;  /* 0x000000100b00720c */ /* 0x000fe40003f06070 */
[----:B------:R-:W-:Y:S02]  /*07f0*/  VIMNMX R6, PT, PT, R6, 0x46a00000, PT ;  /* 0x46a0000006067848 */ /* 0x000fe40003fe0100 */
[----:B------:R-:W-:-:S05]  /*0800*/  SEL R11, R12, 0x63400000, !P0 ;  /* 0x634000000c0b7807 */ /* 0x000fca0004000000 */
[----:B------:R-:W-:Y:S02]  /*0810*/  IMAD.IADD R11, R6, 0x1, -R11 ;  /* 0x00000001060b7824 */ /* 0x000fe400078e0a0b */
[----:B------:R-:W-:Y:S02]  /*0820*/  IMAD.MOV.U32 R6, RZ, RZ, RZ ;  /* 0x000000ffff067224 */ /* 0x000fe400078e00ff */
[----:B------:R-:W-:-:S06]  /*0830*/  VIADD R7, R11, 0x7fe00000 ;  /* 0x7fe000000b077836 */ /* 0x000fcc0000000000 */
[----:B------:R-:W-:-:S10]  /*0840*/  DMUL R12, R14, R6 ;  /* 0x000000060e0c7228 */ /* 0x000fd40000000000 */
[----:B------:R-:W-:-:S13]  /*0850*/  FSETP.GTU.AND P0, PT, |R13|, 1.469367938527859385e-39, PT ;  /* 0x001000000d00780b */ /* 0x000fda0003f0c200 */
[----:B------:R-:W-:Y:S05]  /*0860*/  @P0 BRA `(.L_x_34) ;  /* 0x0000000000940947 */ /* 0x000fea0003800000 */
[----:B------:R-:W-:Y:S01]  /*0870*/  DFMA R2, R14, -R2, R8 ;  /* 0x800000020e02722b */ /* 0x000fe20000000008 */
[----:B------:R-:W-:-:S09]  /*0880*/  IMAD.MOV.U32 R6, RZ, RZ, RZ ;  /* 0x000000ffff067224 */ /* 0x000fd200078e00ff */
[C---:B------:R-:W-:Y:S02]  /*0890*/  FSETP.NEU.AND P0, PT, R3.reuse, RZ, PT ;  /* 0x000000ff0300720b */ /* 0x040fe40003f0d000 */
[----:B------:R-:W-:-:S04]  /*08a0*/  LOP3.LUT R5, R3, 0x80000000, R5, 0x48, !PT ;  /* 0x8000000003057812 */ /* 0x000fc800078e4805 */
[----:B------:R-:W-:-:S07]  /*08b0*/  LOP3.LUT R7, R5, R7, RZ, 0xfc, !PT ;  /* 0x0000000705077212 */ /* 0x000fce00078efcff */
[----:B------:R-:W-:Y:S05]  /*08c0*/  @!P0 BRA `(.L_x_34) ;  /* 0x00000000007c8947 */ /* 0x000fea0003800000 */
[----:B------:R-:W-:Y:S01]  /*08d0*/  IMAD.MOV R3, RZ, RZ, -R11 ;  /* 0x000000ffff037224 */ /* 0x000fe200078e0a0b */
[----:B------:R-:W-:Y:S01]  /*08e0*/  DMUL.RP R6, R14, R6 ;  /* 0x000000060e067228 */ /* 0x000fe20000008000 */
[----:B------:R-:W-:Y:S01]  /*08f0*/  IMAD.MOV.U32 R2, RZ, RZ, RZ ;  /* 0x000000ffff027224 */ /* 0x000fe200078e00ff */
[----:B------:R-:W-:-:S05]  /*0900*/  IADD3 R11, PT, PT, -R11, -0x43300000, RZ ;  /* 0xbcd000000b0b7810 */ /* 0x000fca0007ffe1ff */
[----:B------:R-:W-:-:S03]  /*0910*/  DFMA R2, R12, -R2, R14 ;  /* 0x800000020c02722b */ /* 0x000fc6000000000e */
[----:B------:R-:W-:-:S07]  /*0920*/  LOP3.LUT R5, R7, R5, RZ, 0x3c, !PT ;  /* 0x0000000507057212 */ /* 0x000fce00078e3cff */
[----:B------:R-:W-:-:S04]  /*0930*/  FSETP.NEU.AND P0, PT, |R3|, R11, PT ;  /* 0x0000000b0300720b */ /* 0x000fc80003f0d200 */
[----:B------:R-:W-:Y:S02]  /*0940*/  FSEL R12, R6, R12, !P0 ;  /* 0x0000000c060c7208 */ /* 0x000fe40004000000 */
[----:B------:R-:W-:Y:S01]  /*0950*/  FSEL R13, R5, R13, !P0 ;  /* 0x0000000d050d7208 */ /* 0x000fe20004000000 */
[----:B------:R-:W-:Y:S06]  /*0960*/  BRA `(.L_x_34) ;  /* 0x0000000000547947 */ /* 0x000fec0003800000 */
.L_x_33:
        /* <DEDUP_REMOVED lines=12> */
[----:B------:R-:W-:Y:S02]  /*0a30*/  @!P0 IMAD.MOV.U32 R12, RZ, RZ, RZ ;  /* 0x000000ffff0c8224 */ /* 0x000fe400078e00ff */
[----:B------:R-:W-:Y:S02]  /*0a40*/  @P0 IMAD.MOV.U32 R12, RZ, RZ, RZ ;  /* 0x000000ffff0c0224 */ /* 0x000fe400078e00ff */
[----:B------:R-:W-:Y:S01]  /*0a50*/  @P0 IMAD.MOV.U32 R13, RZ, RZ, R2 ;  /* 0x000000ffff0d0224 */ /* 0x000fe200078e0002 */
[----:B------:R-:W-:Y:S06]  /*0a60*/  BRA `(.L_x_34) ;  /* 0x0000000000147947 */ /* 0x000fec0003800000 */
.L_x_36:
[----:B------:R-:W-:Y:S01]  /*0a70*/  LOP3.LUT R13, R5, 0x80000, RZ, 0xfc, !PT ;  /* 0x00080000050d7812 */ /* 0x000fe200078efcff */
[----:B------:R-:W-:Y:S01]  /*0a80*/  IMAD.MOV.U32 R12, RZ, RZ, R4 ;  /* 0x000000ffff0c7224 */ /* 0x000fe200078e0004 */
[----:B------:R-:W-:Y:S06]  /*0a90*/  BRA `(.L_x_34) ;  /* 0x0000000000087947 */ /* 0x000fec0003800000 */
.L_x_35:
[----:B------:R-:W-:Y:S01]  /*0aa0*/  LOP3.LUT R13, R7, 0x80000, RZ, 0xfc, !PT ;  /* 0x00080000070d7812 */ /* 0x000fe200078efcff */
[----:B------:R-:W-:-:S07]  /*0ab0*/  IMAD.MOV.U32 R12, RZ, RZ, R6 ;  /* 0x000000ffff0c7224 */ /* 0x000fce00078e0006 */
.L_x_34:
[----:B------:R-:W-:Y:S05]  /*0ac0*/  BSYNC.RECONVERGENT B2 ;  /* 0x0000000000027941 */ /* 0x000fea0003800200 */
.L_x_32:
[----:B------:R-:W-:Y:S02]  /*0ad0*/  IMAD.MOV.U32 R11, RZ, RZ, 0x0 ;  /* 0x00000000ff0b7424 */ /* 0x000fe400078e00ff */
[----:B------:R-:W-:Y:S02]  /*0ae0*/  IMAD.MOV.U32 R2, RZ, RZ, R12 ;  /* 0x000000ffff027224 */ /* 0x000fe400078e000c */
[----:B------:R-:W-:Y:S01]  /*0af0*/  IMAD.MOV.U32 R3, RZ, RZ, R13 ;  /* 0x000000ffff037224 */ /* 0x000fe200078e000d */
[----:B------:R-:W-:Y:S06]  /*0b00*/  RET.REL.NODEC R10 `(_Z23pressureIterationKernelPdS_S_iidd) ;  /* 0xfffffff40a3c7950 */ /* 0x000fec0003c3ffff */
.L_x_37:
        /* <DEDUP_REMOVED lines=15> */
.L_x_55:


//--------------------- .text._Z14computeBKernelPdS_S_iidddd --------------------------
	.section	.text._Z14computeBKernelPdS_S_iidddd,"ax",@progbits
	.align	128
        .global         _Z14computeBKernelPdS_S_iidddd
        .type           _Z14computeBKernelPdS_S_iidddd,@function
        .size           _Z14computeBKernelPdS_S_iidddd,(.L_x_56 - _Z14computeBKernelPdS_S_iidddd)
        .other          _Z14computeBKernelPdS_S_iidddd,@"STO_CUDA_ENTRY STV_DEFAULT"
_Z14computeBKernelPdS_S_iidddd:
.text._Z14computeBKernelPdS_S_iidddd:
[----:B------:R-:W-:Y:S01]  /*0000*/  LDC R1, c[0x0][0x37c] ;  /* 0x0000df00ff017b82 */ /* 0x000fe20000000800 */
[----:B------:R-:W0:Y:S07]  /*0010*/  S2R R3, SR_TID.Y ;  /* 0x0000000000037919 */ /* 0x000e2e0000002200 */
[----:B------:R-:W1:Y:S01]  /*0020*/  LDC R5, c[0x0][0x360] ;  /* 0x0000d800ff057b82 */ /* 0x000e620000000800 */
[----:B------:R-:W2:Y:S01]  /*0030*/  LDCU.64 UR6, c[0x0][0x398] ;  /* 0x00007300ff0677ac */ /* 0x000ea20008000a00 */
[----:B------:R-:W1:Y:S06]  /*0040*/  S2R R0, SR_TID.X ;  /* 0x0000000000007919 */ /* 0x000e6c0000002100 */
[----:B------:R-:W0:Y:S08]  /*0050*/  S2UR UR5, SR_CTAID.Y ;  /* 0x00000000000579c3 */ /* 0x000e300000002600 */
[----:B------:R-:W0:Y:S08]  /*0060*/  LDC R4, c[0x0][0x364] ;  /* 0x0000d900ff047b82 */ /* 0x000e300000000800 */
[----:B------:R-:W1:Y:S01]  /*0070*/  S2UR UR4, SR_CTAID.X ;  /* 0x00000000000479c3 */ /* 0x000e620000002500 */
[----:B0-----:R-:W-:Y:S01]  /*0080*/  IMAD R4, R4, UR5, R3 ;  /* 0x0000000504047c24 */ /* 0x001fe2000f8e0203 */
[----:B--2---:R-:W-:-:S03]  /*0090*/  UIADD3 UR5, UPT, UPT, UR6, -0x1, URZ ;  /* 0xffffffff06057890 */ /* 0x004fc6000fffe0ff */
[----:B------:R-:W-:Y:S02]  /*00a0*/  VIADD R4, R4, 0x1 ;  /* 0x0000000104047836 */ /* 0x000fe40000000000 */
[----:B-1----:R-:W-:Y:S01]  /*00b0*/  IMAD R5, R5, UR4, R0 ;  /* 0x0000000405057c24 */ /* 0x002fe2000f8e0200 */
[----:B------:R-:W-:-:S03]  /*00c0*/  UIADD3 UR4, UPT, UPT, UR7, -0x1, URZ ;  /* 0xffffffff07047890 */ /* 0x000fc6000fffe0ff */
[----:B------:R-:W-:-:S03]  /*00d0*/  VIADD R5, R5, 0x1 ;  /* 0x0000000105057836 */ /* 0x000fc60000000000 */
[----:B------:R-:W-:-:S04]  /*00e0*/  ISETP.GE.AND P0, PT, R4, UR4, PT ;  /* 0x0000000404007c0c */ /* 0x000fc8000bf06270 */
[----:B------:R-:W-:-:S13]  /*00f0*/  ISETP.GE.OR P0, PT, R5, UR5, P0 ;  /* 0x0000000505007c0c */ /* 0x000fda0008706670 */
[----:B------:R-:W-:Y:S05]  /*0100*/  @P0 EXIT ;  /* 0x000000000000094d */ /* 0x000fea0003800000 */
[----:B------:R-:W0:Y:S01]  /*0110*/  LDC.64 R6, c[0x0][0x380] ;  /* 0x0000e000ff067b82 */ /* 0x000e220000000a00 */
[----:B------:R-:W1:Y:S01]  /*0120*/  LDCU.64 UR4, c[0x0][0x358] ;  /* 0x00006b00ff0477ac */ /* 0x000e620008000a00 */
[----:B------:R-:W-:-:S06]  /*0130*/  IMAD R0, R4, UR6, R5 ;  /* 0x0000000604007c24 */ /* 0x000fcc000f8e0205 */
[----:B------:R-:W2:Y:S01]  /*0140*/  LDC.64 R12, c[0x0][0x3a0] ;  /* 0x0000e800ff0c7b82 */ /* 0x000ea20000000a00 */
[----:B0-----:R-:W-:-:S05]  /*0150*/  IMAD.WIDE R6, R0, 0x8, R6 ;  /* 0x0000000800067825 */ /* 0x001fca00078e0206 */
[----:B-1----:R-:W3:Y:S04]  /*0160*/  LDG.E.64 R2, desc[UR4][R6.64+0x8] ;  /* 0x0000080406027981 */ /* 0x002ee8000c1e1b00 */
[----:B------:R-:W3:Y:S01]  /*0170*/  LDG.E.64 R8, desc[UR4][R6.64+-0x8] ;  /* 0xfffff80406087981 */ /* 0x000ee2000c1e1b00 */
[----:B--2---:R-:W-:Y:S01]  /*0180*/  DADD R12, R12, R12 ;  /* 0x000000000c0c7229 */ /* 0x004fe2000000000c */
[----:B------:R-:W-:Y:S01]  /*0190*/  IMAD.MOV.U32 R10, RZ, RZ, 0x1 ;  /* 0x00000001ff0a7424 */ /* 0x000fe200078e00ff */
[----:B------:R-:W-:Y:S04]  /*01a0*/  BSSY.RECONVERGENT B0, `(.L_x_38) ;  /* 0x0000016000007945 */ /* 0x000fe80003800200 */
[----:B------:R-:W0:Y:S02]  /*01b0*/  MUFU.RCP64H R11, R13 ;  /* 0x0000000d000b7308 */ /* 0x000e240000001800 */
[----:B0-----:R-:W-:-:S08]  /*01c0*/  DFMA R14, -R12, R10, 1 ;  /* 0x3ff000000c0e742b */ /* 0x001fd0000000010a */
[----:B------:R-:W-:-:S08]  /*01d0*/  DFMA R14, R14, R14, R14 ;  /* 0x0000000e0e0e722b */ /* 0x000fd0000000000e */
[----:B------:R-:W-:-:S08]  /*01e0*/  DFMA R14, R10, R14, R10 ;  /* 0x0000000e0a0e722b */ /* 0x000fd0000000000a */
[----:B------:R-:W-:-:S08]  /*01f0*/  DFMA R10, -R12, R14, 1 ;  /* 0x3ff000000c0a742b */ /* 0x000fd0000000010e */
[----:B------:R-:W-:Y:S02]  /*0200*/  DFMA R10, R14, R10, R14 ;  /* 0x0000000a0e0a722b */ /* 0x000fe4000000000e */
[----:B---3--:R-:W-:-:S08]  /*0210*/  DADD R8, R2, -R8 ;  /* 0x0000000002087229 */ /* 0x008fd00000000808 */
[----:B------:R-:W-:Y:S02]  /*0220*/  DMUL R2, R8, R10 ;  /* 0x0000000a08027228 */ /* 0x000fe40000000000 */
[----:B------:R-:W-:-:S06]  /*0230*/  FSETP.GEU.AND P1, PT, |R9|, 6.5827683646048100446e-37, PT ;  /* 0x036000000900780b */ /* 0x000fcc0003f2e200 */
[----:B------:R-:W-:-:S08]  /*0240*/  DFMA R14, -R12, R2, R8 ;  /* 0x000000020c0e722b */ /* 0x000fd00000000108 */
[----:B------:R-:W-:-:S10]  /*0250*/  DFMA R2, R10, R14, R2 ;  /* 0x0000000e0a02722b */ /* 0x000fd40000000002 */
[----:B------:R-:W-:-:S05]  /*0260*/  FFMA R10, RZ, R13, R3 ;  /* 0x0000000dff0a7223 */ /* 0x000fca0000000003 */
[----:B------:R-:W-:-:S13]  /*0270*/  FSETP.GT.AND P0, PT, |R10|, 1.469367938527859385e-39, PT ;  /* 0x001000000a00780b */ /* 0x000fda0003f04200 */
[----:B------:R-:W-:Y:S05]  /*0280*/  @P0 BRA P1, `(.L_x_39) ;  /* 0x00000000001c0947 */ /* 0x000fea0000800000 */
[----:B------:R-:W-:Y:S01]  /*0290*/  IMAD.MOV.U32 R18, RZ, RZ, R8 ;  /* 0x000000ffff127224 */ /* 0x000fe200078e0008 */
[----:B------:R-:W-:Y:S01]  /*02a0*/  MOV R23, R13 ;  /* 0x0000000d00177202 */ /* 0x000fe20000000f00 */
[----:B------:R-:W-:Y:S01]  /*02b0*/  IMAD.MOV.U32 R22, RZ, RZ, R12 ;  /* 0x000000ffff167224 */ /* 0x000fe200078e000c */
[----:B------:R-:W-:-:S07]  /*02c0*/  MOV R8, 0x2e0 ;  /* 0x000002e000087802 */ /* 0x000fce0000000f00 */
[----:B------:R-:W-:Y:S05]  /*02d0*/  CALL.REL.NOINC `($__internal_2_$__cuda_sm20_div_rn_f64_full) ;  /* 0x0000000800247944 */ /* 0x000fea0003c00000 */
[----:B------:R-:W-:Y:S02]  /*02e0*/  IMAD.MOV.U32 R2, RZ, RZ, R10 ;  /* 0x000000ffff027224 */ /* 0x000fe400078e000a */
[----:B------:R-:W-:-:S07]  /*02f0*/  IMAD.MOV.U32 R3, RZ, RZ, R11 ;  /* 0x000000ffff037224 */ /* 0x000fce00078e000b */
.L_x_39:
[----:B------:R-:W-:Y:S05]  /*0300*/  BSYNC.RECONVERGENT B0 ;  /* 0x0000000000007941 */ /* 0x000fea0003800200 */
.L_x_38:
[----:B------:R-:W0:Y:S08]  /*0310*/  LDC R11, c[0x0][0x398] ;  /* 0x0000e600ff0b7b82 */ /* 0x000e300000000800 */
[----:B------:R-:W1:Y:S08]  /*0320*/  LDC.64 R14, c[0x0][0x388] ;  /* 0x0000e200ff0e7b82 */ /* 0x000e700000000a00 */
[----:B------:R-:W2:Y:S01]  /*0330*/  LDC.64 R16, c[0x0][0x3a8] ;  /* 0x0000ea00ff107b82 */ /* 0x000ea20000000a00 */
[----:B0-----:R-:W-:-:S02]  /*0340*/  IMAD R4, R4, R11, R11 ;  /* 0x0000000b04047224 */ /* 0x001fc400078e020b */
[----:B------:R-:W-:-:S04]  /*0350*/  IMAD.MOV R9, RZ, RZ, -R11 ;  /* 0x000000ffff097224 */ /* 0x000fc800078e0a0b */
[----:B------:R-:W-:Y:S02]  /*0360*/  IMAD R4, R9, 0x2, R4 ;  /* 0x0000000209047824 */ /* 0x000fe400078e0204 */
[----:B------:R-:W-:-:S03]  /*0370*/  IMAD.IADD R9, R0, 0x1, R11 ;  /* 0x0000000100097824 */ /* 0x000fc600078e020b */
[----:B------:R-:W-:Y:S01]  /*0380*/  IADD3 R32, PT, PT, R5, R4, RZ ;  /* 0x0000000405207210 */ /* 0x000fe20007ffe0ff */
[----:B-1----:R-:W-:-:S04]  /*0390*/  IMAD.WIDE R4, R9, 0x8, R14 ;  /* 0x0000000809047825 */ /* 0x002fc800078e020e */
[----:B------:R-:W-:Y:S02]  /*03a0*/  IMAD.WIDE R14, R32, 0x8, R14 ;  /* 0x00000008200e7825 */ /* 0x000fe400078e020e */
[----:B------:R-:W3:Y:S04]  /*03b0*/  LDG.E.64 R4, desc[UR4][R4.64] ;  /* 0x0000000404047981 */ /* 0x000ee8000c1e1b00 */
        /* <DEDUP_REMOVED lines=19> */
[----:B------:R-:W-:Y:S01]  /*04f0*/  MOV R8, 0x530 ;  /* 0x0000053000087802 */ /* 0x000fe20000000f00 */
[----:B------:R-:W-:Y:S02]  /*0500*/  IMAD.MOV.U32 R22, RZ, RZ, R16 ;  /* 0x000000ffff167224 */ /* 0x000fe400078e0010 */
[----:B------:R-:W-:-:S07]  /*0510*/  IMAD.MOV.U32 R23, RZ, RZ, R17 ;  /* 0x000000ffff177224 */ /* 0x000fce00078e0011 */
[----:B------:R-:W-:Y:S05]  /*0520*/  CALL.REL.NOINC `($__internal_2_$__cuda_sm20_div_rn_f64_full) ;  /* 0x0000000400907944 */ /* 0x000fea0003c00000 */
[----:B------:R-:W-:Y:S01]  /*0530*/  IMAD.MOV.U32 R4, RZ, RZ, R10 ;  /* 0x000000ffff047224 */ /* 0x000fe200078e000a */
[----:B------:R-:W-:-:S07]  /*0540*/  MOV R5, R11 ;  /* 0x0000000b00057202 */ /* 0x000fce0000000f00 */
.L_x_41:
[----:B------:R-:W-:Y:S05]  /*0550*/  BSYNC.RECONVERGENT B0 ;  /* 0x0000000000007941 */ /* 0x000fea0003800200 */
.L_x_40:
[----:B------:R-:W0:Y:S08]  /*0560*/  LDC R11, c[0x0][0x398] ;  /* 0x0000e600ff0b7b82 */ /* 0x000e300000000800 */
[----:B------:R-:W1:Y:S01]  /*0570*/  LDC.64 R8, c[0x0][0x380] ;  /* 0x0000e000ff087b82 */ /* 0x000e620000000a00 */
[----:B0-----:R-:W-:-:S06]  /*0580*/  IMAD.WIDE R6, R11, 0x8, R6 ;  /* 0x000000080b067825 */ /* 0x001fcc00078e0206 */
[----:B------:R-:W2:Y:S01]  /*0590*/  LDG.E.64 R6, desc[UR4][R6.64] ;  /* 0x0000000406067981 */ /* 0x000ea2000c1e1b00 */
[----:B-1----:R-:W-:-:S06]  /*05a0*/  IMAD.WIDE R32, R32, 0x8, R8 ;  /* 0x0000000820207825 */ /* 0x002fcc00078e0208 */
[----:B------:R-:W2:Y:S01]  /*05b0*/  LDG.E.64 R32, desc[UR4][R32.64] ;  /* 0x0000000420207981 */ /* 0x000ea2000c1e1b00 */
[----:B------:R-:W0:Y:S01]  /*05c0*/  MUFU.RCP64H R9, R17 ;  /* 0x0000001100097308 */ /* 0x000e220000001800 */
[----:B------:R-:W-:-:S06]  /*05d0*/  IMAD.MOV.U32 R8, RZ, RZ, 0x1 ;  /* 0x00000001ff087424 */ /* 0x000fcc00078e00ff */
[----:B0-----:R-:W-:-:S08]  /*05e0*/  DFMA R10, -R16, R8, 1 ;  /* 0x3ff00000100a742b */ /* 0x001fd00000000108 */
[----:B------:R-:W-:-:S08]  /*05f0*/  DFMA R10, R10, R10, R10 ;  /* 0x0000000a0a0a722b */ /* 0x000fd0000000000a */
[----:B------:R-:W-:-:S08]  /*0600*/  DFMA R10, R8, R10, R8 ;  /* 0x0000000a080a722b */ /* 0x000fd00000000008 */
[----:B------:R-:W-:-:S08]  /*0610*/  DFMA R18, -R16, R10, 1 ;  /* 0x3ff000001012742b */ /* 0x000fd0000000010a */
[----:B------:R-:W-:Y:S01]  /*0620*/  DFMA R18, R10, R18, R10 ;  /* 0x000000120a12722b */ /* 0x000fe2000000000a */
[----:B------:R-:W-:Y:S01]  /*0630*/  BSSY.RECONVERGENT B0, `(.L_x_42) ;  /* 0x0000010000007945 */ /* 0x000fe20003800200 */
[----:B--2---:R-:W-:-:S08]  /*0640*/  DADD R8, R6, -R32 ;  /* 0x0000000006087229 */ /* 0x004fd00000000820 */
[----:B------:R-:W-:-:S08]  /*0650*/  DMUL R10, R18, R8 ;  /* 0x00000008120a7228 */ /* 0x000fd00000000000 */
[----:B------:R-:W-:-:S08]  /*0660*/  DFMA R6, -R16, R10, R8 ;  /* 0x0000000a1006722b */ /* 0x000fd00000000108 */
[----:B------:R-:W-:Y:S01]  /*0670*/  DFMA R6, R18, R6, R10 ;  /* 0x000000061206722b */ /* 0x000fe2000000000a */
[----:B------:R-:W-:-:S09]  /*0680*/  FSETP.GEU.AND P1, PT, |R9|, 6.5827683646048100446e-37, PT ;  /* 0x036000000900780b */ /* 0x000fd20003f2e200 */
        /* <DEDUP_REMOVED lines=8> */
[----:B------:R-:W-:Y:S01]  /*0710*/  MOV R6, R10 ;  /* 0x0000000a00067202 */ /* 0x000fe20000000f00 */
[----:B------:R-:W-:-:S07]  /*0720*/  IMAD.MOV.U32 R7, RZ, RZ, R11 ;  /* 0x000000ffff077224 */ /* 0x000fce00078e000b */
.L_x_43:
[----:B------:R-:W-:Y:S05]  /*0730*/  BSYNC.RECONVERGENT B0 ;  /* 0x0000000000007941 */ /* 0x000fea0003800200 */
.L_x_42:
[----:B------:R-:W0:Y:S02]  /*0740*/  LDC R9, c[0x0][0x398] ;  /* 0x0000e600ff097b82 */ /* 0x000e240000000800 */
[----:B0-----:R-:W-:-:S05]  /*0750*/  IMAD.WIDE R14, R9, 0x8, R14 ;  /* 0x00000008090e7825 */ /* 0x001fca00078e020e */
[----:B------:R-:W2:Y:S04]  /*0760*/  LDG.E.64 R8, desc[UR4][R14.64+0x8] ;  /* 0x000008040e087981 */ /* 0x000ea8000c1e1b00 */
[----:B------:R-:W2:Y:S01]  /*0770*/  LDG.E.64 R10, desc[UR4][R14.64+-0x8] ;  /* 0xfffff8040e0a7981 */ /* 0x000ea2000c1e1b00 */
[----:B------:R-:W0:Y:S01]  /*0780*/  MUFU.RCP64H R17, R13 ;  /* 0x0000000d00117308 */ /* 0x000e220000001800 */
[----:B------:R-:W-:Y:S01]  /*0790*/  IMAD.MOV.U32 R16, RZ, RZ, 0x1 ;  /* 0x00000001ff107424 */ /* 0x000fe200078e00ff */
[----:B------:R-:W-:Y:S05]  /*07a0*/  BSSY.RECONVERGENT B0, `(.L_x_44) ;  /* 0x0000015000007945 */ /* 0x000fea0003800200 */
[----:B0-----:R-:W-:-:S08]  /*07b0*/  DFMA R18, -R12, R16, 1 ;  /* 0x3ff000000c12742b */ /* 0x001fd00000000110 */
[----:B------:R-:W-:-:S08]  /*07c0*/  DFMA R18, R18, R18, R18 ;  /* 0x000000121212722b */ /* 0x000fd00000000012 */
[----:B------:R-:W-:-:S08]  /*07d0*/  DFMA R18, R16, R18, R16 ;  /* 0x000000121012722b */ /* 0x000fd00000000010 */
[----:B------:R-:W-:-:S08]  /*07e0*/  DFMA R16, -R12, R18, 1 ;  /* 0x3ff000000c10742b */ /* 0x000fd00000000112 */
[----:B------:R-:W-:Y:S02]  /*07f0*/  DFMA R18, R18, R16, R18 ;  /* 0x000000101212722b */ /* 0x000fe40000000012 */
[----:B--2---:R-:W-:-:S08]  /*0800*/  DADD R8, R8, -R10 ;  /* 0x0000000008087229 */ /* 0x004fd0000000080a */
        /* <DEDUP_REMOVED lines=14> */
.L_x_45:
[----:B------:R-:W-:Y:S05]  /*08f0*/  BSYNC.RECONVERGENT B0 ;  /* 0x0000000000007941 */ /* 0x000fea0003800200 */
.L_x_44:
[----:B------:R-:W0:Y:S01]  /*0900*/  LDCU UR6, c[0x0][0x3b4] ;  /* 0x00007680ff0677ac */ /* 0x000e220008000800 */
[----:B------:R-:W1:Y:S01]  /*0910*/  LDC.64 R12, c[0x0][0x3b0] ;  /* 0x0000ec00ff0c7b82 */ /* 0x000e620000000a00 */
[----:B------:R-:W-:Y:S01]  /*0920*/  IMAD.MOV.U32 R8, RZ, RZ, 0x1 ;  /* 0x00000001ff087424 */ /* 0x000fe200078e00ff */
[----:B------:R-:W-:Y:S01]  /*0930*/  DADD R16, R4, R2 ;  /* 0x0000000004107229 */ /* 0x000fe20000000002 */
[----:B------:R-:W-:Y:S09]  /*0940*/  BSSY.RECONVERGENT B0, `(.L_x_46) ;  /* 0x0000017000007945 */ /* 0x000ff20003800200 */
[----:B------:R-:W-:Y:S01]  /*0950*/  FSETP.GEU.AND P1, PT, |R17|, 6.5827683646048100446e-37, PT ;  /* 0x036000001100780b */ /* 0x000fe20003f2e200 */
[----:B0-----:R-:W1:Y:S02]  /*0960*/  MUFU.RCP64H R9, UR6 ;  /* 0x0000000600097d08 */ /* 0x001e640008001800 */
[----:B-1----:R-:W-:-:S08]  /*0970*/  DFMA R10, R8, -R12, 1 ;  /* 0x3ff00000080a742b */ /* 0x002fd0000000080c */
[----:B------:R-:W-:-:S08]  /*0980*/  DFMA R10, R10, R10, R10 ;  /* 0x0000000a0a0a722b */ /* 0x000fd0000000000a */
[----:B------:R-:W-:-:S08]  /*0990*/  DFMA R10, R8, R10, R8 ;  /* 0x0000000a080a722b */ /* 0x000fd00000000008 */
[----:B------:R-:W-:-:S08]  /*09a0*/  DFMA R8, R10, -R12, 1 ;  /* 0x3ff000000a08742b */ /* 0x000fd0000000080c */
[----:B------:R-:W-:-:S08]  /*09b0*/  DFMA R8, R10, R8, R10 ;  /* 0x000000080a08722b */ /* 0x000fd0000000000a */
[----:B------:R-:W-:-:S08]  /*09c0*/  DMUL R2, R16, R8 ;  /* 0x0000000810027228 */ /* 0x000fd00000000000 */
[----:B------:R-:W-:-:S08]  /*09d0*/  DFMA R4, R2, -R12, R16 ;  /* 0x8000000c0204722b */ /* 0x000fd00000000010 */
[----:B------:R-:W-:-:S10]  /*09e0*/  DFMA R2, R8, R4, R2 ;  /* 0x000000040802722b */ /* 0x000fd40000000002 */
[----:B------:R-:W-:-:S05]  /*09f0*/  FFMA R4, RZ, UR6, R3 ;  /* 0x00000006ff047c23 */ /* 0x000fca0008000003 */
[----:B------:R-:W-:-:S13]  /*0a00*/  FSETP.GT.AND P0, PT, |R4|, 1.469367938527859385e-39, PT ;  /* 0x001000000400780b */ /* 0x000fda0003f04200 */
[----:B------:R-:W-:Y:S05]  /*0a10*/  @P0 BRA P1, `(.L_x_47) ;  /* 0x0000000000240947 */ /* 0x000fea0000800000 */
[----:B------:R-:W0:Y:S01]  /*0a20*/  LDCU.64 UR6, c[0x0][0x3b0] ;  /* 0x00007600ff0677ac */ /* 0x000e220008000a00 */
[----:B------:R-:W-:Y:S01]  /*0a30*/  IMAD.MOV.U32 R18, RZ, RZ, R16 ;  /* 0x000000ffff127224 */ /* 0x000fe200078e0010 */
[----:B------:R-:W-:Y:S02]  /*0a40*/  MOV R9, R17 ;  /* 0x0000001100097202 */ /* 0x000fe40000000f00 */
[----:B------:R-:W-:Y:S01]  /*0a50*/  MOV R8, 0xa90 ;  /* 0x00000a9000087802 */ /* 0x000fe20000000f00 */
[----:B0-----:R-:W-:Y:S02]  /*0a60*/  IMAD.U32 R22, RZ, RZ, UR6 ;  /* 0x00000006ff167e24 */ /* 0x001fe4000f8e00ff */
[----:B------:R-:W-:-:S07]  /*0a70*/  IMAD.U32 R23, RZ, RZ, UR7 ;  /* 0x00000007ff177e24 */ /* 0x000fce000f8e00ff */
[----:B------:R-:W-:Y:S05]  /*0a80*/  CALL.REL.NOINC `($__internal_2_$__cuda_sm20_div_rn_f64_full) ;  /* 0x0000000000387944 */ /* 0x000fea0003c00000 */
[----:B------:R-:W-:Y:S02]  /*0a90*/  IMAD.MOV.U32 R2, RZ, RZ, R10 ;  /* 0x000000ffff027224 */ /* 0x000fe400078e000a */
[----:B------:R-:W-:-:S07]  /*0aa0*/  IMAD.MOV.U32 R3, RZ, RZ, R11 ;  /* 0x000000ffff037224 */ /* 0x000fce00078e000b */
.L_x_47:
[----:B------:R-:W-:Y:S05]  /*0ab0*/  BSYNC.RECONVERGENT B0 ;  /* 0x0000000000007941 */ /* 0x000fea0003800200 */
.L_x_46:
[----:B------:R-:W-:Y:S01]  /*0ac0*/  DMUL R4, R14, R14 ;  /* 0x0000000e0e047228 */ /* 0x000fe20000000000 */
[----:B------:R-:W0:Y:S01]  /*0ad0*/  LDC.64 R8, c[0x0][0x390] ;  /* 0x0000e400ff087b82 */ /* 0x000e220000000a00 */
[----:B------:R-:W1:Y:S06]  /*0ae0*/  LDCU.64 UR6, c[0x0][0x3b8] ;  /* 0x00007700ff0677ac */ /* 0x000e6c0008000a00 */
[C---:B------:R-:W-:Y:S02]  /*0af0*/  DFMA R4, R6.reuse, R6, R4 ;  /* 0x000000060604722b */ /* 0x040fe40000000004 */
[----:B------:R-:W-:-:S06]  /*0b00*/  DADD R6, R6, R6 ;  /* 0x0000000006067229 */ /* 0x000fcc0000000006 */
[----:B------:R-:W-:-:S08]  /*0b10*/  DADD R4, -R4, R2 ;  /* 0x0000000004047229 */ /* 0x000fd00000000102 */
[----:B------:R-:W-:Y:S01]  /*0b20*/  DFMA R4, -R6, R14, R4 ;  /* 0x0000000e0604722b */ /* 0x000fe20000000104 */
[----:B0-----:R-:W-:-:S07]  /*0b30*/  IMAD.WIDE R2, R0, 0x8, R8 ;  /* 0x0000000800027825 */ /* 0x001fce00078e0208 */
[----:B-1----:R-:W-:-:S07]  /*0b40*/  DMUL R4, R4, UR6 ;  /* 0x0000000604047c28 */ /* 0x002fce0008000000 */
[----:B------:R-:W-:Y:S01]  /*0b50*/  STG.E.64 desc[UR4][R2.64], R4 ;  /* 0x0000000402007986 */ /* 0x000fe2000c101b04 */
[----:B------:R-:W-:Y:S05]  /*0b60*/  EXIT ;  /* 0x000000000000794d */ /* 0x000fea0003800000 */
        .weak           $__internal_2_$__cuda_sm20_div_rn_f64_full
        .type           $__internal_2_$__cuda_sm20_div_rn_f64_full,@function
        .size           $__internal_2_$__cuda_sm20_div_rn_f64_full,(.L_x_56 - $__internal_2_$__cuda_sm20_div_rn_f64_full)
$__internal_2_$__cuda_sm20_div_rn_f64_full:
[----:B------:R-:W-:Y:S01]  /*0b70*/  MOV R19, R9 ;  /* 0x0000000900137202 */ /* 0x000fe20000000f00 */
[----:B------:R-:W-:Y:S01]  /*0b80*/  IMAD.MOV.U32 R24, RZ, RZ, R18 ;  /* 0x000000ffff187224 */ /* 0x000fe200078e0012 */
[----:B------:R-:W-:Y:S01]  /*0b90*/  FSETP.GEU.AND P0, PT, |R23|, 1.469367938527859385e-39, PT ;  /* 0x001000001700780b */ /* 0x000fe20003f0e200 */
[----:B------:R-:W-:Y:S01]  /*0ba0*/  BSSY.RECONVERGENT B1, `(.L_x_48) ;  /* 0x0000057000017945 */ /* 0x000fe20003800200 */
[----:B------:R-:W-:Y:S02]  /*0bb0*/  FSETP.GEU.AND P2, PT, |R19|, 1.469367938527859385e-39, PT ;  /* 0x001000001300780b */ /* 0x000fe40003f4e200 */
[----:B------:R-:W-:Y:S02]  /*0bc0*/  LOP3.LUT R20, R23, 0x800fffff, RZ, 0xc0, !PT ;  /* 0x800fffff17147812 */ /* 0x000fe400078ec0ff */
[----:B------:R-:W-:Y:S02]  /*0bd0*/  LOP3.LUT R10, R19, 0x7ff00000, RZ, 0xc0, !PT ;  /* 0x7ff00000130a7812 */ /* 0x000fe400078ec0ff */
[----:B------:R-:W-:Y:S01]  /*0be0*/  LOP3.LUT R21, R20, 0x3ff00000, RZ, 0xfc, !PT ;  /* 0x3ff0000014157812 */ /* 0x000fe200078efcff */
[----:B------:R-:W-:Y:S01]  /*0bf0*/  IMAD.MOV.U32 R20, RZ, RZ, R22 ;  /* 0x000000ffff147224 */ /* 0x000fe200078e0016 */
[----:B------:R-:W-:-:S02]  /*0c00*/  LOP3.LUT R11, R23, 0x7ff00000, RZ, 0xc0, !PT ;  /* 0x7ff00000170b7812 */ /* 0x000fc400078ec0ff */
[----:B------:R-:W-:Y:S01]  /*0c10*/  MOV R28, 0x1 ;  /* 0x00000001001c7802 */ /* 0x000fe20000000f00 */
[----:B------:R-:W-:Y:S01]  /*0c20*/  @!P0 DMUL R20, R22, 8.98846567431157953865e+307 ;  /* 0x7fe0000016148828 */ /* 0x000fe20000000000 */
[----:B------:R-:W-:Y:S01]  /*0c30*/  ISETP.GE.U32.AND P1, PT, R10, R11, PT ;  /* 0x0000000b0a00720c */ /* 0x000fe20003f26070 */
[----:B------:R-:W-:Y:S01]  /*0c40*/  @!P2 IMAD.MOV.U32 R26, RZ, RZ, RZ ;  /* 0x000000ffff1aa224 */ /* 0x000fe200078e00ff */
[----:B------:R-:W-:-:S03]  /*0c50*/  @!P2 LOP3.LUT R9, R23, 0x7ff00000, RZ, 0xc0, !PT ;  /* 0x7ff000001709a812 */ /* 0x000fc600078ec0ff */
[----:B------:R-:W0:Y:S01]  /*0c60*/  MUFU.RCP64H R29, R21 ;  /* 0x00000015001d7308 */ /* 0x000e220000001800 */
[----:B------:R-:W-:Y:S01]  /*0c70*/  @!P2 ISETP.GE.U32.AND P3, PT, R10, R9, PT ;  /* 0x000000090a00a20c */ /* 0x000fe20003f66070 */
[----:B------:R-:W-:-:S05]  /*0c80*/  IMAD.MOV.U32 R9, RZ, RZ, 0x1ca00000 ;  /* 0x1ca00000ff097424 */ /* 0x000fca00078e00ff */
[C---:B------:R-:W-:Y:S02]  /*0c90*/  @!P2 SEL R27, R9.reuse, 0x63400000, !P3 ;  /* 0x63400000091ba807 */ /* 0x040fe40005800000 */
[----:B------:R-:W-:Y:S02]  /*0ca0*/  SEL R25, R9, 0x63400000, !P1 ;  /* 0x6340000009197807 */ /* 0x000fe40004800000 */
[--C-:B------:R-:W-:Y:S02]  /*0cb0*/  @!P2 LOP3.LUT R27, R27, 0x80000000, R19.reuse, 0xf8, !PT ;  /* 0x800000001b1ba812 */ /* 0x100fe400078ef813 */
[----:B------:R-:W-:Y:S02]  /*0cc0*/  LOP3.LUT R25, R25, 0x800fffff, R19, 0xf8, !PT ;  /* 0x800fffff19197812 */ /* 0x000fe400078ef813 */
[----:B------:R-:W-:-:S06]  /*0cd0*/  @!P2 LOP3.LUT R27, R27, 0x100000, RZ, 0xfc, !PT ;  /* 0x001000001b1ba812 */ /* 0x000fcc00078efcff */
[----:B------:R-:W-:Y:S02]  /*0ce0*/  @!P2 DFMA R24, R24, 2, -R26 ;  /* 0x400000001818a82b */ /* 0x000fe4000000081a */
[----:B0-----:R-:W-:-:S08]  /*0cf0*/  DFMA R26, R28, -R20, 1 ;  /* 0x3ff000001c1a742b */ /* 0x001fd00000000814 */
[----:B------:R-:W-:-:S08]  /*0d00*/  DFMA R26, R26, R26, R26 ;  /* 0x0000001a1a1a722b */ /* 0x000fd0000000001a */
[----:B------:R-:W-:-:S08]  /*0d10*/  DFMA R26, R28, R26, R28 ;  /* 0x0000001a1c1a722b */ /* 0x000fd0000000001c */
[----:B------:R-:W-:-:S08]  /*0d20*/  DFMA R28, R26, -R20, 1 ;  /* 0x3ff000001a1c742b */ /* 0x000fd00000000814 */
[----:B------:R-:W-:-:S08]  /*0d30*/  DFMA R26, R26, R28, R26 ;  /* 0x0000001c1a1a722b */ /* 0x000fd0000000001a */
[----:B------:R-:W-:-:S08]  /*0d40*/  DMUL R28, R26, R24 ;  /* 0x000000181a1c7228 */ /* 0x000fd00000000000 */
[----:B------:R-:W-:-:S08]  /*0d50*/  DFMA R30, R28, -R20, R24 ;  /* 0x800000141c1e722b */ /* 0x000fd00000000018 */
[----:B------:R-:W-:Y:S01]  /*0d60*/  DFMA R30, R26, R30, R28 ;  /* 0x0000001e1a1e722b */ /* 0x000fe2000000001c */
[----:B------:R-:W-:Y:S01]  /*0d70*/  IMAD.MOV.U32 R26, RZ, RZ, R10 ;  /* 0x000000ffff1a7224 */ /* 0x000fe200078e000a */
[----:B------:R-:W-:Y:S01]  /*0d80*/  @!P2 LOP3.LUT R26, R25, 0x7ff00000, RZ, 0xc0, !PT ;  /* 0x7ff00000191aa812 */ /* 0x000fe200078ec0ff */
[----:B------:R-:W-:Y:S01]  /*0d90*/  IMAD.MOV.U32 R27, RZ, RZ, R11 ;  /* 0x000000ffff1b7224 */ /* 0x000fe200078e000b */
[----:B------:R-:W-:-:S03]  /*0da0*/  @!P0 LOP3.LUT R27, R21, 0x7ff00000, RZ, 0xc0, !PT ;  /* 0x7ff00000151b8812 */ /* 0x000fc600078ec0ff */
[----:B------:R-:W-:-:S05]  /*0db0*/  VIADD R10, R26, 0xffffffff ;  /* 0xffffffff1a0a7836 */ /* 0x000fca0000000000 */
[----:B------:R-:W-:Y:S01]  /*0dc0*/  ISETP.GT.U32.AND P0, PT, R10, 0x7feffffe, PT ;  /* 0x7feffffe0a00780c */ /* 0x000fe20003f04070 */
[----:B------:R-:W-:-:S05]  /*0dd0*/  VIADD R10, R27, 0xffffffff ;  /* 0xffffffff1b0a7836 */ /* 0x000fca0000000000 */
[----:B------:R-:W-:-:S13]  /*0de0*/  ISETP.GT.U32.OR P0, PT, R10, 0x7feffffe, P0 ;  /* 0x7feffffe0a00780c */ /* 0x000fda0000704470 */
[----:B------:R-:W-:Y:S05]  /*0df0*/  @P0 BRA `(.L_x_49) ;  /* 0x0000000000700947 */ /* 0x000fea0003800000 */
[----:B------:R-:W-:Y:S02]  /*0e00*/  LOP3.LUT R18, R19, 0x7ff00000, RZ, 0xc0, !PT ;  /* 0x7ff0000013127812 */ /* 0x000fe400078ec0ff */
[----:B------:R-:W-:-:S04]  /*0e10*/  LOP3.LUT R11, R23, 0x7ff00000, RZ, 0xc0, !PT ;  /* 0x7ff00000170b7812 */ /* 0x000fc800078ec0ff */
[CC--:B------:R-:W-:Y:S02]  /*0e20*/  VIADDMNMX R10, R18.reuse, -R11.reuse, 0xb9600000, !PT ;  /* 0xb9600000120a7446 */ /* 0x0c0fe4000780090b */
[----:B------:R-:W-:Y:S01]  /*0e30*/  ISETP.GE.U32.AND P0, PT, R18, R11, PT ;  /* 0x0000000b1200720c */ /* 0x000fe20003f06070 */
[----:B------:R-:W-:Y:S01]  /*0e40*/  IMAD.MOV.U32 R18, RZ, RZ, RZ ;  /* 0x000000ffff127224 */ /* 0x000fe200078e00ff */
[----:B------:R-:W-:Y:S02]  /*0e50*/  VIMNMX R10, PT, PT, R10, 0x46a00000, PT ;  /* 0x46a000000a0a7848 */ /* 0x000fe40003fe0100 */
[----:B------:R-:W-:-:S04]  /*0e60*/  SEL R9, R9, 0x63400000, !P0 ;  /* 0x6340000009097807 */ /* 0x000fc80004000000 */
[----:B------:R-:W-:-:S05]  /*0e70*/  IADD3 R9, PT, PT, -R9, R10, RZ ;  /* 0x0000000a09097210 */ /* 0x000fca0007ffe1ff */
        /* <DEDUP_REMOVED lines=11> */
[----:B------:R-:W-:Y:S01]  /*0f30*/  MOV R20, RZ ;  /* 0x000000ff00147202 */ /* 0x000fe20000000f00 */
[----:B------:R-:W-:Y:S01]  /*0f40*/  DMUL.RP R18, R30, R18 ;  /* 0x000000121e127228 */ /* 0x000fe20000008000 */
[----:B------:R-:W-:-:S04]  /*0f50*/  IADD3 R9, PT, PT, -R9, -0x43300000, RZ ;  /* 0xbcd0000009097810 */ /* 0x000fc80007ffe1ff */
[----:B------:R-:W-:-:S05]  /*0f60*/  DFMA R20, R10, -R20, R30 ;  /* 0x800000140a14722b */ /* 0x000fca000000001e */
[----:B------:R-:W-:-:S05]  /*0f70*/  LOP3.LUT R23, R19, R23, RZ, 0x3c, !PT ;  /* 0x0000001713177212 */ /* 0x000fca00078e3cff */
[----:B------:R-:W-:-:S04]  /*0f80*/  FSETP.NEU.AND P0, PT, |R21|, R9, PT ;  /* 0x000000091500720b */ /* 0x000fc80003f0d200 */
[----:B------:R-:W-:Y:S02]  /*0f90*/  FSEL R10, R18, R10, !P0 ;  /* 0x0000000a120a7208 */ /* 0x000fe40004000000 */
[----:B------:R-:W-:Y:S01]  /*0fa0*/  FSEL R11, R23, R11, !P0 ;  /* 0x0000000b170b7208 */ /* 0x000fe20004000000 */
[----:B------:R-:W-:Y:S06]  /*0fb0*/  BRA `(.L_x_50) ;  /* 0x0000000000547947 */ /* 0x000fec0003800000 */
.L_x_49:
        /* <DEDUP_REMOVED lines=13> */
[----:B------:R-:W-:Y:S01]  /*1090*/  @P0 IMAD.MOV.U32 R10, RZ, RZ, RZ ;  /* 0x000000ffff0a0224 */ /* 0x000fe200078e00ff */
[----:B------:R-:W-:Y:S01]  /*10a0*/  @P0 MOV R11, R9 ;  /* 0x00000009000b0202 */ /* 0x000fe20000000f00 */
[----:B------:R-:W-:Y:S06]  /*10b0*/  BRA `(.L_x_50) ;  /* 0x0000000000147947 */ /* 0x000fec0003800000 */
.L_x_52:
[----:B------:R-:W-:Y:S01]  /*10c0*/  LOP3.LUT R11, R23, 0x80000, RZ, 0xfc, !PT ;  /* 0x00080000170b7812 */ /* 0x000fe200078efcff */
[----:B------:R-:W-:Y:S01]  /*10d0*/  IMAD.MOV.U32 R10, RZ, RZ, R22 ;  /* 0x000000ffff0a7224 */ /* 0x000fe200078e0016 */
[----:B------:R-:W-:Y:S06]  /*10e0*/  BRA `(.L_x_50) ;  /* 0x0000000000087947 */ /* 0x000fec0003800000 */
.L_x_51:
[----:B------:R-:W-:Y:S01]  /*10f0*/  LOP3.LUT R11, R19, 0x80000, RZ, 0xfc, !PT ;  /* 0x00080000130b7812 */ /* 0x000fe200078efcff */
[----:B------:R-:W-:-:S07]  /*1100*/  IMAD.MOV.U32 R10, RZ, RZ, R18 ;  /* 0x000000ffff0a7224 */ /* 0x000fce00078e0012 */
.L_x_50:
[----:B------:R-:W-:Y:S05]  /*1110*/  BSYNC.RECONVERGENT B1 ;  /* 0x0000000000017941 */ /* 0x000fea0003800200 */
.L_x_48:
[----:B------:R-:W-:-:S04]  /*1120*/  IMAD.MOV.U32 R9, RZ, RZ, 0x0 ;  /* 0x00000000ff097424 */ /* 0x000fc800078e00ff */
[----:B------:R-:W-:Y:S05]  /*1130*/  RET.REL.NODEC R8 `(_Z14computeBKernelPdS_S_iidddd) ;  /* 0xffffffec08b07950 */ /* 0x000fea0003c3ffff */
.L_x_53:
        /* <DEDUP_REMOVED lines=12> */
.L_x_56:


//--------------------- .nv.shared.reserved.0     --------------------------
	.section	.nv.shared.reserved.0,"aw",@nobits
	.weak		__nv_reservedSMEM_offset_0_alias
	.size		__nv_reservedSMEM_offset_0_alias, 0, 64
	.other		__nv_reservedSMEM_offset_0_alias,@"STO_CUDA_RESERVED_SHARED STV_DEFAULT"
__nv_reservedSMEM_offset_0_alias:
	.zero		0
	.zero		64


//--------------------- .nv.constant0._Z22velocityBoundaryKernelPdS_ii --------------------------
	.section	.nv.constant0._Z22velocityBoundaryKernelPdS_ii,"a",@progbits
	.sectionflags	@""
	.align	4
.nv.constant0._Z22velocityBoundaryKernelPdS_ii:
	.zero		920


//--------------------- .nv.constant0._Z14velocityKernelPdS_S_S_S_iiddddd --------------------------
	.section	.nv.constant0._Z14velocityKernelPdS_S_S_S_iiddddd,"a",@progbits
	.sectionflags	@""
	.align	4
.nv.constant0._Z14velocityKernelPdS_S_S_S_iiddddd:
	.zero		984


//--------------------- .nv.constant0._Z22pressureBoundaryKernelPdii --------------------------
	.section	.nv.constant0._Z22pressureBoundaryKernelPdii,"a",@progbits
	.sectionflags	@""
	.align	4
.nv.constant0._Z22pressureBoundaryKernelPdii:
	.zero		912


//--------------------- .nv.constant0._Z23pressureIterationKernelPdS_S_iidd --------------------------
	.section	.nv.constant0._Z23pressureIterationKernelPdS_S_iidd,"a",@progbits
	.sectionflags	@""
	.align	4
.nv.constant0._Z23pressureIterationKernelPdS_S_iidd:
	.zero		944


//--------------------- .nv.constant0._Z14computeBKernelPdS_S_iidddd --------------------------
	.section	.nv.constant0._Z14computeBKernelPdS_S_iidddd,"a",@progbits
	.sectionflags	@""
	.align	4
.nv.constant0._Z14computeBKernelPdS_S_iidddd:
	.zero		960


//--------------------- SYMBOLS --------------------------

	.type		.nv.reservedSmem.offset0,@object
	.size		.nv.reservedSmem.offset0,0x4
